	.headerflags	@"EF_CUDA_TEXMODE_UNIFIED EF_CUDA_64BIT_ADDRESS EF_CUDA_ACCELERATORS EF_CUDA_SM90 EF_CUDA_VIRTUAL_SM(EF_CUDA_SM90)"
	.elftype	@"ET_EXEC"


//--------------------- .nv.info                  --------------------------
	.section	.nv.info,"",@"SHT_CUDA_INFO"
	.align	4


	//----- nvinfo : EIATTR_REGCOUNT
	.align		4
        /*0000*/ 	.byte	0x04, 0x2f
        /*0002*/ 	.short	(.L_1 - .L_0)
	.align		4
.L_0:
        /*0004*/ 	.word	index@(triton_poi_fused_max_pool2d_with_indices_9)
        /*0008*/ 	.word	0x000000a9


	//----- nvinfo : EIATTR_MIN_STACK_SIZE
	.align		4
.L_1:
        /*000c*/ 	.byte	0x04, 0x12
        /*000e*/ 	.short	(.L_3 - .L_2)
	.align		4
.L_2:
        /*0010*/ 	.word	index@(triton_poi_fused_max_pool2d_with_indices_9)
        /*0014*/ 	.word	0x00000000


	//----- nvinfo : EIATTR_FRAME_SIZE
	.align		4
.L_3:
        /*0018*/ 	.byte	0x04, 0x11
        /*001a*/ 	.short	(.L_5 - .L_4)
	.align		4
.L_4:
        /*001c*/ 	.word	index@(triton_poi_fused_max_pool2d_with_indices_9)
        /*0020*/ 	.word	0x00000000


	//----- nvinfo : EIATTR_MIN_STACK_SIZE
	.align		4
.L_5:
        /*0024*/ 	.byte	0x04, 0x12
        /*0026*/ 	.short	(.L_7 - .L_6)
	.align		4
.L_6:
        /*0028*/ 	.word	index@(triton_poi_fused_max_pool2d_with_indices_9)
        /*002c*/ 	.word	0x00000000
.L_7:


//--------------------- .nv.info.triton_poi_fused_max_pool2d_with_indices_9 --------------------------
	.section	.nv.info.triton_poi_fused_max_pool2d_with_indices_9,"",@"SHT_CUDA_INFO"
	.sectionflags	@""
	.align	4


	//----- nvinfo : EIATTR_CUDA_API_VERSION
	.align		4
        /*0000*/ 	.byte	0x04, 0x37
        /*0002*/ 	.short	(.L_9 - .L_8)
.L_8:
        /*0004*/ 	.word	0x0000007c


	//----- nvinfo : EIATTR_KPARAM_INFO
	.align		4
.L_9:
        /*0008*/ 	.byte	0x04, 0x17
        /*000a*/ 	.short	(.L_11 - .L_10)
.L_10:
        /*000c*/ 	.word	0x00000000
        /*0010*/ 	.short	0x0004
        /*0012*/ 	.short	0x001c
        /*0014*/ 	.byte	0x00, 0xf0, 0x11, 0x00


	//----- nvinfo : EIATTR_KPARAM_INFO
	.align		4
.L_11:
        /*0018*/ 	.byte	0x04, 0x17
        /*001a*/ 	.short	(.L_13 - .L_12)
.L_12:
        /*001c*/ 	.word	0x00000000
        /*0020*/ 	.short	0x0003
        /*0022*/ 	.short	0x0018
        /*0024*/ 	.byte	0x00, 0xf0, 0x11, 0x00


	//----- nvinfo : EIATTR_KPARAM_INFO
	.align		4
.L_13:
        /*0028*/ 	.byte	0x04, 0x17
        /*002a*/ 	.short	(.L_15 - .L_14)
.L_14:
        /*002c*/ 	.word	0x00000000
        /*0030*/ 	.short	0x0002
        /*0032*/ 	.short	0x0010
        /*0034*/ 	.byte	0x00, 0xf4, 0x21, 0x00


	//----- nvinfo : EIATTR_KPARAM_INFO
	.align		4
.L_15:
        /*0038*/ 	.byte	0x04, 0x17
        /*003a*/ 	.short	(.L_17 - .L_16)
.L_16:
        /*003c*/ 	.word	0x00000000
        /*0040*/ 	.short	0x0001
        /*0042*/ 	.short	0x0008
        /*0044*/ 	.byte	0x00, 0xf4, 0x21, 0x00


	//----- nvinfo : EIATTR_KPARAM_INFO
	.align		4
.L_17:
        /*0048*/ 	.byte	0x04, 0x17
        /*004a*/ 	.short	(.L_19 - .L_18)
.L_18:
        /*004c*/ 	.word	0x00000000
        /*0050*/ 	.short	0x0000
        /*0052*/ 	.short	0x0000
        /*0054*/ 	.byte	0x00, 0xf4, 0x21, 0x00


	//----- nvinfo : EIATTR_SPARSE_MMA_MASK
	.align		4
.L_19:
        /*0058*/ 	.byte	0x03, 0x50
        /*005a*/ 	.short	0x0000


	//----- nvinfo : EIATTR_MAXREG_COUNT
	.align		4
        /*005c*/ 	.byte	0x03, 0x1b
        /*005e*/ 	.short	0x00ff


	//----- nvinfo : EIATTR_EXIT_INSTR_OFFSETS
	.align		4
        /*0060*/ 	.byte	0x04, 0x1c
        /*0062*/ 	.short	(.L_21 - .L_20)


	//   ....[0]....
.L_20:
        /*0064*/ 	.word	0x00006b10


	//   ....[1]....
        /*0068*/ 	.word	0x00006b40


	//----- nvinfo : EIATTR_REQNTID
	.align		4
.L_21:
        /*006c*/ 	.byte	0x04, 0x10
        /*006e*/ 	.short	(.L_23 - .L_22)
.L_22:
        /*0070*/ 	.word	0x00000100
        /*0074*/ 	.word	0x00000001
        /*0078*/ 	.word	0x00000001


	//----- nvinfo : EIATTR_CBANK_PARAM_SIZE
	.align		4
.L_23:
        /*007c*/ 	.byte	0x03, 0x19
        /*007e*/ 	.short	0x0020


	//----- nvinfo : EIATTR_PARAM_CBANK
	.align		4
        /*0080*/ 	.byte	0x04, 0x0a
        /*0082*/ 	.short	(.L_25 - .L_24)
	.align		4
.L_24:
        /*0084*/ 	.word	index@(.nv.constant0.triton_poi_fused_max_pool2d_with_indices_9)
        /*0088*/ 	.short	0x0210
        /*008a*/ 	.short	0x0020


	//----- nvinfo : EIATTR_SW_WAR
	.align		4
.L_25:
        /*008c*/ 	.byte	0x04, 0x36
        /*008e*/ 	.short	(.L_27 - .L_26)
.L_26:
        /*0090*/ 	.word	0x00000008
.L_27:


//--------------------- .nv.callgraph             --------------------------
	.section	.nv.callgraph,"",@"SHT_CUDA_CALLGRAPH"
	.align	4
	.sectionentsize	8
	.align		4
        /*0000*/ 	.word	0x00000000
	.align		4
        /*0004*/ 	.word	0xffffffff
	.align		4
        /*0008*/ 	.word	0x00000000
	.align		4
        /*000c*/ 	.word	0xfffffffe
	.align		4
        /*0010*/ 	.word	0x00000000
	.align		4
        /*0014*/ 	.word	0xfffffffd
	.align		4
        /*0018*/ 	.word	0x00000000
	.align		4
        /*001c*/ 	.word	0xfffffffc


//--------------------- .text.triton_poi_fused_max_pool2d_with_indices_9 --------------------------
	.section	.text.triton_poi_fused_max_pool2d_with_indices_9,"ax",@progbits
	.sectionflags	@"SHF_BARRIERS=1"
	.align	128
        .global         triton_poi_fused_max_pool2d_with_indices_9
        .type           triton_poi_fused_max_pool2d_with_indices_9,@function
        .size           triton_poi_fused_max_pool2d_with_indices_9,(.L_x_1 - triton_poi_fused_max_pool2d_with_indices_9)
        .other          triton_poi_fused_max_pool2d_with_indices_9,@"STO_CUDA_ENTRY STV_DEFAULT"
triton_poi_fused_max_pool2d_with_indices_9:
.text.triton_poi_fused_max_pool2d_with_indices_9:
[----:B------:R-:W0:Y:S01]  /*0000*/  LDC R1, c[0x0][0x28] ;  /* 0x00000a00ff017b82 */ /* 0x000e220000000800 */
[----:B------:R-:W1:Y:S01]  /*0010*/  S2R R21, SR_CTAID.X ;  /* 0x0000000000157919 */ /* 0x000e620000002500 */
[----:B------:R-:W-:Y:S01]  /*0020*/  IMAD.MOV.U32 R128, RZ, RZ, RZ ;  /* 0x000000ffff807224 */ /* 0x000fe200078e00ff */
[----:B------:R-:W-:Y:S01]  /*0030*/  CS2R R124, SRZ ;  /* 0x00000000007c7805 */ /* 0x000fe2000001ff00 */
[----:B------:R-:W-:Y:S01]  /*0040*/  ULDC.64 UR6, c[0x0][0x208] ;  /* 0x0000820000067ab9 */ /* 0x000fe20000000a00 */
[----:B------:R-:W2:Y:S01]  /*0050*/  S2R R0, SR_TID.X ;  /* 0x0000000000007919 */ /* 0x000ea20000002100 */
[----:B------:R-:W-:Y:S01]  /*0060*/  IMAD.MOV.U32 R126, RZ, RZ, RZ ;  /* 0x000000ffff7e7224 */ /* 0x000fe200078e00ff */
[----:B------:R-:W-:Y:S01]  /*0070*/  CS2R R122, SRZ ;  /* 0x00000000007a7805 */ /* 0x000fe2000001ff00 */
[----:B------:R-:W3:Y:S01]  /*0080*/  S2R R20, SR_CTAID.Y ;  /* 0x0000000000147919 */ /* 0x000ee20000002600 */
[----:B-1----:R-:W-:Y:S01]  /*0090*/  IMAD.SHL.U32 R21, R21, 0x10, RZ ;  /* 0x0000001015157824 */ /* 0x002fe200078e00ff */
[----:B--2---:R-:W-:-:S04]  /*00a0*/  SHF.R.U32.HI R22, RZ, 0x4, R0 ;  /* 0x00000004ff167819 */ /* 0x004fc80000011600 */
[----:B------:R-:W-:Y:S02]  /*00b0*/  LOP3.LUT R4, R21, 0xf, R0, 0xf8, !PT ;  /* 0x0000000f15047812 */ /* 0x000fe400078ef800 */
[----:B------:R-:W-:Y:S02]  /*00c0*/  SGXT.U32 R22, R22, 0x4 ;  /* 0x000000041616781a */ /* 0x000fe40000000000 */
[C---:B------:R-:W-:Y:S01]  /*00d0*/  ISETP.GE.AND P0, PT, R4.reuse, 0x9, PT ;  /* 0x000000090400780c */ /* 0x040fe20003f06270 */
[----:B------:R-:W-:Y:S01]  /*00e0*/  IMAD.HI R2, R4, 0x55555556, RZ ;  /* 0x5555555604027827 */ /* 0x000fe200078e02ff */
[----:B---3--:R-:W-:-:S04]  /*00f0*/  PRMT R18, R22, 0x6540, R20 ;  /* 0x0000654016127816 */ /* 0x008fc80000000014 */
[----:B------:R-:W-:Y:S02]  /*0100*/  LEA.HI R5, R2, R2, RZ, 0x1 ;  /* 0x0000000202057211 */ /* 0x000fe400078f08ff */
[----:B------:R-:W1:Y:S01]  /*0110*/  LDC.64 R2, c[0x0][0x210] ;  /* 0x00008400ff027b82 */ /* 0x000e620000000a00 */
[C---:B------:R-:W-:Y:S02]  /*0120*/  LOP3.LUT R6, R18.reuse, 0x10, RZ, 0xfc, !PT ;  /* 0x0000001012067812 */ /* 0x040fe400078efcff */
[C---:B------:R-:W-:Y:S01]  /*0130*/  IMAD R4, R5.reuse, -0x3, R4 ;  /* 0xfffffffd05047824 */ /* 0x040fe200078e0204 */
[C---:B------:R-:W-:Y:S02]  /*0140*/  LOP3.LUT R7, R18.reuse, 0x30, RZ, 0xfc, !PT ;  /* 0x0000003012077812 */ /* 0x040fe400078efcff */
[----:B------:R-:W-:Y:S01]  /*0150*/  ISETP.LT.AND P2, PT, R18, 0x300, !P0 ;  /* 0x000003001200780c */ /* 0x000fe20004741270 */
[----:B------:R-:W-:Y:S01]  /*0160*/  IMAD R4, R5, 0x7, R4 ;  /* 0x0000000705047824 */ /* 0x000fe200078e0204 */
[----:B------:R-:W-:-:S02]  /*0170*/  ISETP.LT.AND P1, PT, R6, 0x300, !P0 ;  /* 0x000003000600780c */ /* 0x000fc40004721270 */
[----:B------:R-:W-:Y:S01]  /*0180*/  LOP3.LUT R6, R18, 0x20, RZ, 0xfc, !PT ;  /* 0x0000002012067812 */ /* 0x000fe200078efcff */
[----:B------:R-:W-:Y:S01]  /*0190*/  IMAD.SHL.U32 R14, R4, 0x2, RZ ;  /* 0x00000002040e7824 */ /* 0x000fe200078e00ff */
[----:B------:R-:W-:Y:S02]  /*01a0*/  ISETP.LT.AND P5, PT, R7, 0x300, !P0 ;  /* 0x000003000700780c */ /* 0x000fe400047a1270 */
[----:B------:R-:W-:Y:S01]  /*01b0*/  ISETP.LT.AND P6, PT, R6, 0x300, !P0 ;  /* 0x000003000600780c */ /* 0x000fe200047c1270 */
[----:B------:R-:W-:Y:S01]  /*01c0*/  VIADD R16, R14, 0x1 ;  /* 0x000000010e107836 */ /* 0x000fe20000000000 */
[C---:B------:R-:W-:Y:S01]  /*01d0*/  LOP3.LUT R8, R18.reuse, 0x40, RZ, 0xfc, !PT ;  /* 0x0000004012087812 */ /* 0x040fe200078efcff */
[C---:B------:R-:W-:Y:S01]  /*01e0*/  IMAD R5, R18.reuse, 0x31, R14 ;  /* 0x0000003112057824 */ /* 0x040fe200078e020e */
[----:B------:R-:W-:Y:S01]  /*01f0*/  CS2R R120, SRZ ;  /* 0x0000000000787805 */ /* 0x000fe2000001ff00 */
[----:B------:R-:W-:Y:S01]  /*0200*/  IMAD R7, R18, 0x31, R16 ;  /* 0x0000003112077824 */ /* 0x000fe200078e0210 */
[----:B------:R-:W-:Y:S01]  /*0210*/  ISETP.LT.AND P4, PT, R8, 0x300, !P0 ;  /* 0x000003000800780c */ /* 0x000fe20004781270 */
[C---:B------:R-:W-:Y:S01]  /*0220*/  VIADD R15, R14.reuse, 0x2 ;  /* 0x000000020e0f7836 */ /* 0x040fe20000000000 */
[----:B------:R-:W-:Y:S01]  /*0230*/  CS2R R96, SRZ ;  /* 0x0000000000607805 */ /* 0x000fe2000001ff00 */
[----:B------:R-:W-:Y:S01]  /*0240*/  VIADD R17, R14, 0x7 ;  /* 0x000000070e117836 */ /* 0x000fe20000000000 */
[----:B------:R-:W-:Y:S01]  /*0250*/  CS2R R94, SRZ ;  /* 0x00000000005e7805 */ /* 0x000fe2000001ff00 */
[----:B-1----:R-:W-:Y:S01]  /*0260*/  IMAD.WIDE R4, R5, 0x4, R2 ;  /* 0x0000000405047825 */ /* 0x002fe200078e0202 */
[----:B------:R-:W-:-:S02]  /*0270*/  CS2R R98, SRZ ;  /* 0x0000000000627805 */ /* 0x000fc4000001ff00 */
[----:B------:R-:W-:Y:S02]  /*0280*/  CS2R R92, SRZ ;  /* 0x00000000005c7805 */ /* 0x000fe4000001ff00 */
[----:B------:R-:W-:Y:S01]  /*0290*/  CS2R R90, SRZ ;  /* 0x00000000005a7805 */ /* 0x000fe2000001ff00 */
[----:B------:R-:W-:Y:S01]  /*02a0*/  IMAD.WIDE R6, R7, 0x4, R2 ;  /* 0x0000000407067825 */ /* 0x000fe200078e0202 */
[----:B------:R1:W2:Y:S01]  /*02b0*/  @P2 LDG.E.EL R128, desc[UR6][R4.64] ;  /* 0x0000000604802981 */ /* 0x0002a2000c2e1900 */
[C---:B------:R-:W-:Y:S02]  /*02c0*/  LOP3.LUT R12, R18.reuse, 0x50, RZ, 0xfc, !PT ;  /* 0x00000050120c7812 */ /* 0x040fe400078efcff */
[C---:B------:R-:W-:Y:S01]  /*02d0*/  IMAD R9, R18.reuse, 0x31, R15 ;  /* 0x0000003112097824 */ /* 0x040fe200078e020f */
[----:B------:R3:W2:Y:S01]  /*02e0*/  @P2 LDG.E.EL R125, desc[UR6][R6.64] ;  /* 0x00000006067d2981 */ /* 0x0006a2000c2e1900 */
[----:B------:R-:W-:Y:S01]  /*02f0*/  IMAD R11, R18, 0x31, R17 ;  /* 0x00000031120b7824 */ /* 0x000fe200078e0211 */
[----:B------:R-:W-:Y:S01]  /*0300*/  ISETP.LT.AND P3, PT, R12, 0x300, !P0 ;  /* 0x000003000c00780c */ /* 0x000fe20004761270 */
[----:B------:R-:W-:-:S04]  /*0310*/  IMAD.WIDE R8, R9, 0x4, R2 ;  /* 0x0000000409087825 */ /* 0x000fc800078e0202 */
[----:B------:R-:W-:Y:S01]  /*0320*/  IMAD.WIDE R10, R11, 0x4, R2 ;  /* 0x000000040b0a7825 */ /* 0x000fe200078e0202 */
[----:B------:R4:W5:Y:S04]  /*0330*/  @P2 LDG.E.EL R126, desc[UR6][R8.64] ;  /* 0x00000006087e2981 */ /* 0x000968000c2e1900 */
[----:B------:R3:W2:Y:S01]  /*0340*/  @P2 LDG.E.EL R123, desc[UR6][R10.64] ;  /* 0x000000060a7b2981 */ /* 0x0006a2000c2e1900 */
[----:B------:R-:W-:-:S04]  /*0350*/  VIADD R119, R14, 0x8 ;  /* 0x000000080e777836 */ /* 0x000fc80000000000 */
[----:B-1----:R-:W-:-:S04]  /*0360*/  IMAD R5, R18, 0x31, R119 ;  /* 0x0000003112057824 */ /* 0x002fc800078e0277 */
[----:B------:R-:W-:-:S05]  /*0370*/  IMAD.WIDE R4, R5, 0x4, R2 ;  /* 0x0000000405047825 */ /* 0x000fca00078e0202 */
[----:B------:R-:W2:Y:S01]  /*0380*/  @P2 LDG.E.EL R124, desc[UR6][R4.64] ;  /* 0x00000006047c2981 */ /* 0x000ea2000c2e1900 */
[----:B------:R-:W-:-:S04]  /*0390*/  VIADD R19, R14, 0x9 ;  /* 0x000000090e137836 */ /* 0x000fc80000000000 */
[----:B---3--:R-:W-:-:S04]  /*03a0*/  IMAD R7, R18, 0x31, R19 ;  /* 0x0000003112077824 */ /* 0x008fc800078e0213 */
[----:B------:R-:W-:-:S05]  /*03b0*/  IMAD.WIDE R6, R7, 0x4, R2 ;  /* 0x0000000407067825 */ /* 0x000fca00078e0202 */
[----:B------:R1:W3:Y:S01]  /*03c0*/  @P2 LDG.E.EL R121, desc[UR6][R6.64] ;  /* 0x0000000606792981 */ /* 0x0002e2000c2e1900 */
[----:B------:R-:W-:-:S04]  /*03d0*/  VIADD R115, R14, 0xe ;  /* 0x0000000e0e737836 */ /* 0x000fc80000000000 */
[----:B----4-:R-:W-:-:S04]  /*03e0*/  IMAD R9, R18, 0x31, R115 ;  /* 0x0000003112097824 */ /* 0x010fc800078e0273 */
[----:B------:R-:W-:-:S05]  /*03f0*/  IMAD.WIDE R8, R9, 0x4, R2 ;  /* 0x0000000409087825 */ /* 0x000fca00078e0202 */
[----:B------:R4:W2:Y:S01]  /*0400*/  @P2 LDG.E.EL R122, desc[UR6][R8.64] ;  /* 0x00000006087a2981 */ /* 0x0008a2000c2e1900 */
[----:B------:R-:W-:-:S04]  /*0410*/  VIADD R111, R14, 0xf ;  /* 0x0000000f0e6f7836 */ /* 0x000fc80000000000 */
[C---:B0-----:R-:W-:Y:S02]  /*0420*/  IMAD R11, R18.reuse, 0x31, R111 ;  /* 0x00000031120b7824 */ /* 0x041fe400078e026f */
[----:B------:R-:W-:Y:S02]  /*0430*/  IMAD R117, R18, 0x31, RZ ;  /* 0x0000003112757824 */ /* 0x000fe400078e02ff */
[----:B------:R-:W-:-:S04]  /*0440*/  IMAD.WIDE R10, R11, 0x4, R2 ;  /* 0x000000040b0a7825 */ /* 0x000fc800078e0202 */
[----:B------:R-:W-:Y:S01]  /*0450*/  VIADD R113, R14, 0x10 ;  /* 0x000000100e717836 */ /* 0x000fe20000000000 */
[----:B------:R0:W2:Y:S01]  /*0460*/  @P2 LDG.E.EL R97, desc[UR6][R10.64] ;  /* 0x000000060a612981 */ /* 0x0000a2000c2e1900 */
[----:B------:R-:W-:Y:S02]  /*0470*/  VIADD R24, R117, 0x310 ;  /* 0x0000031075187836 */ /* 0x000fe40000000000 */
[----:B------:R-:W-:Y:S02]  /*0480*/  IMAD R13, R18, 0x31, R113 ;  /* 0x00000031120d7824 */ /* 0x000fe400078e0271 */
[C---:B-1----:R-:W-:Y:S02]  /*0490*/  IMAD.IADD R7, R24.reuse, 0x1, R16 ;  /* 0x0000000118077824 */ /* 0x042fe400078e0210 */
[----:B----4-:R-:W-:Y:S02]  /*04a0*/  IMAD.IADD R9, R24, 0x1, R15 ;  /* 0x0000000118097824 */ /* 0x010fe400078e020f */
[----:B0-----:R-:W-:-:S04]  /*04b0*/  IMAD.WIDE R10, R13, 0x4, R2 ;  /* 0x000000040d0a7825 */ /* 0x001fc800078e0202 */
[----:B------:R-:W-:Y:S01]  /*04c0*/  IMAD.WIDE R6, R7, 0x4, R2 ;  /* 0x0000000407067825 */ /* 0x000fe200078e0202 */
[----:B------:R0:W4:Y:S03]  /*04d0*/  @P2 LDG.E.EL R96, desc[UR6][R10.64] ;  /* 0x000000060a602981 */ /* 0x000126000c2e1900 */
[----:B------:R-:W-:Y:S01]  /*04e0*/  IMAD.IADD R5, R14, 0x1, R24 ;  /* 0x000000010e057824 */ /* 0x000fe200078e0218 */
[----:B------:R1:W2:Y:S01]  /*04f0*/  @P1 LDG.E.EL R94, desc[UR6][R6.64] ;  /* 0x00000006065e1981 */ /* 0x0002a2000c2e1900 */
[----:B------:R-:W-:-:S04]  /*0500*/  IMAD.WIDE R8, R9, 0x4, R2 ;  /* 0x0000000409087825 */ /* 0x000fc800078e0202 */
[C---:B------:R-:W-:Y:S01]  /*0510*/  IMAD.IADD R25, R24.reuse, 0x1, R115 ;  /* 0x0000000118197824 */ /* 0x040fe200078e0273 */
[----:B------:R1:W2:Y:S01]  /*0520*/  @P1 LDG.E.EL R95, desc[UR6][R8.64] ;  /* 0x00000006085f1981 */ /* 0x0002a2000c2e1900 */
[C---:B0-----:R-:W-:Y:S02]  /*0530*/  IMAD.IADD R11, R24.reuse, 0x1, R119 ;  /* 0x00000001180b7824 */ /* 0x041fe400078e0277 */
[----:B------:R-:W-:Y:S02]  /*0540*/  IMAD.IADD R23, R24, 0x1, R19 ;  /* 0x0000000118177824 */ /* 0x000fe400078e0213 */
[----:B------:R-:W-:-:S04]  /*0550*/  IMAD.WIDE R4, R5, 0x4, R2 ;  /* 0x0000000405047825 */ /* 0x000fc800078e0202 */
[--C-:B-1----:R-:W-:Y:S01]  /*0560*/  IMAD.WIDE R6, R11, 0x4, R2.reuse ;  /* 0x000000040b067825 */ /* 0x102fe200078e0202 */
[----:B------:R0:W2:Y:S03]  /*0570*/  @P1 LDG.E.EL R99, desc[UR6][R4.64] ;  /* 0x0000000604631981 */ /* 0x0000a6000c2e1900 */
[----:B------:R-:W-:Y:S01]  /*0580*/  IMAD.WIDE R10, R25, 0x4, R2 ;  /* 0x00000004190a7825 */ /* 0x000fe200078e0202 */
[----:B------:R1:W2:Y:S03]  /*0590*/  @P1 LDG.E.EL R93, desc[UR6][R6.64] ;  /* 0x00000006065d1981 */ /* 0x0002a6000c2e1900 */
[----:B------:R-:W-:Y:S01]  /*05a0*/  IMAD.IADD R13, R24, 0x1, R17 ;  /* 0x00000001180d7824 */ /* 0x000fe200078e0211 */
[----:B------:R1:W2:Y:S01]  /*05b0*/  @P1 LDG.E.EL R91, desc[UR6][R10.64] ;  /* 0x000000060a5b1981 */ /* 0x0002a2000c2e1900 */
[----:B------:R-:W-:Y:S01]  /*05c0*/  IMAD.WIDE R8, R23, 0x4, R2 ;  /* 0x0000000417087825 */ /* 0x000fe200078e0202 */
[----:B------:R-:W-:-:S03]  /*05d0*/  CS2R R86, SRZ ;  /* 0x0000000000567805 */ /* 0x000fc6000001ff00 */
[----:B------:R-:W-:Y:S01]  /*05e0*/  VIADD R26, R117, 0x620 ;  /* 0x00000620751a7836 */ /* 0x000fe20000000000 */
[----:B------:R-:W-:Y:S01]  /*05f0*/  LOP3.LUT R12, R18, 0x60, RZ, 0xfc, !PT ;  /* 0x00000060120c7812 */ /* 0x000fe200078efcff */
[----:B------:R-:W-:Y:S01]  /*0600*/  IMAD.IADD R23, R24, 0x1, R113 ;  /* 0x0000000118177824 */ /* 0x000fe200078e0271 */
[----:B------:R1:W2:Y:S01]  /*0610*/  @P1 LDG.E.EL R90, desc[UR6][R8.64] ;  /* 0x00000006085a1981 */ /* 0x0002a2000c2e1900 */
[----:B0-----:R-:W-:Y:S01]  /*0620*/  IMAD.WIDE R4, R13, 0x4, R2 ;  /* 0x000000040d047825 */ /* 0x001fe200078e0202 */
[----:B------:R-:W-:-:S03]  /*0630*/  CS2R R88, SRZ ;  /* 0x0000000000587805 */ /* 0x000fc6000001ff00 */
[----:B-1----:R-:W-:Y:S02]  /*0640*/  IMAD.IADD R7, R26, 0x1, R16 ;  /* 0x000000011a077824 */ /* 0x002fe400078e0210 */
[----:B------:R-:W-:Y:S01]  /*0650*/  IMAD.IADD R27, R24, 0x1, R111 ;  /* 0x00000001181b7824 */ /* 0x000fe200078e026f */
[----:B------:R-:W-:Y:S01]  /*0660*/  ISETP.LT.AND P2, PT, R12, 0x300, !P0 ;  /* 0x000003000c00780c */ /* 0x000fe20004741270 */
[----:B------:R-:W-:Y:S01]  /*0670*/  IMAD.WIDE R10, R23, 0x4, R2 ;  /* 0x00000004170a7825 */ /* 0x000fe200078e0202 */
[----:B------:R0:W2:Y:S03]  /*0680*/  @P1 LDG.E.EL R92, desc[UR6][R4.64] ;  /* 0x00000006045c1981 */ /* 0x0000a6000c2e1900 */
[----:B------:R-:W-:Y:S01]  /*0690*/  IMAD.IADD R9, R26, 0x1, R15 ;  /* 0x000000011a097824 */ /* 0x000fe200078e020f */
[----:B------:R1:W2:Y:S01]  /*06a0*/  @P1 LDG.E.EL R87, desc[UR6][R10.64] ;  /* 0x000000060a571981 */ /* 0x0002a2000c2e1900 */
[----:B------:R-:W-:-:S04]  /*06b0*/  IMAD.WIDE R6, R7, 0x4, R2 ;  /* 0x0000000407067825 */ /* 0x000fc800078e0202 */
[----:B------:R-:W-:Y:S01]  /*06c0*/  IMAD.WIDE R12, R27, 0x4, R2 ;  /* 0x000000041b0c7825 */ /* 0x000fe200078e0202 */
[----:B------:R1:W2:Y:S03]  /*06d0*/  @P6 LDG.E.EL R89, desc[UR6][R6.64] ;  /* 0x0000000606596981 */ /* 0x0002a6000c2e1900 */
[----:B0-----:R-:W-:Y:S01]  /*06e0*/  IMAD.IADD R5, R14, 0x1, R26 ;  /* 0x000000010e057824 */ /* 0x001fe200078e021a */
[----:B------:R0:W2:Y:S01]  /*06f0*/  @P1 LDG.E.EL R88, desc[UR6][R12.64] ;  /* 0x000000060c581981 */ /* 0x0000a2000c2e1900 */
[----:B------:R-:W-:-:S04]  /*0700*/  IMAD.WIDE R8, R9, 0x4, R2 ;  /* 0x0000000409087825 */ /* 0x000fc800078e0202 */
[C---:B-1----:R-:W-:Y:S01]  /*0710*/  IMAD.IADD R11, R26.reuse, 0x1, R119 ;  /* 0x000000011a0b7824 */ /* 0x042fe200078e0277 */
[----:B------:R-:W-:Y:S01]  /*0720*/  CS2R R84, SRZ ;  /* 0x0000000000547805 */ /* 0x000fe2000001ff00 */
[C---:B------:R-:W-:Y:S01]  /*0730*/  IMAD.IADD R25, R26.reuse, 0x1, R115 ;  /* 0x000000011a197824 */ /* 0x040fe200078e0273 */
[----:B------:R-:W-:Y:S01]  /*0740*/  CS2R R82, SRZ ;  /* 0x0000000000527805 */ /* 0x000fe2000001ff00 */
[----:B------:R-:W-:Y:S01]  /*0750*/  IMAD.IADD R23, R26, 0x1, R19 ;  /* 0x000000011a177824 */ /* 0x000fe200078e0213 */
[----:B------:R1:W2:Y:S01]  /*0760*/  @P6 LDG.E.EL R86, desc[UR6][R8.64] ;  /* 0x0000000608566981 */ /* 0x0002a2000c2e1900 */
[----:B------:R-:W-:-:S04]  /*0770*/  IMAD.WIDE R4, R5, 0x4, R2 ;  /* 0x0000000405047825 */ /* 0x000fc800078e0202 */
[----:B------:R-:W-:Y:S01]  /*0780*/  IMAD.WIDE R6, R11, 0x4, R2 ;  /* 0x000000040b067825 */ /* 0x000fe200078e0202 */
[----:B------:R1:W2:Y:S03]  /*0790*/  @P6 LDG.E.EL R98, desc[UR6][R4.64] ;  /* 0x0000000604626981 */ /* 0x0002a6000c2e1900 */
[----:B0-----:R-:W-:Y:S02]  /*07a0*/  IMAD.IADD R13, R26, 0x1, R17 ;  /* 0x000000011a0d7824 */ /* 0x001fe400078e0211 */
[----:B------:R-:W-:Y:S01]  /*07b0*/  VIADD R24, R117, 0x930 ;  /* 0x0000093075187836 */ /* 0x000fe20000000000 */
[----:B------:R-:W-:Y:S01]  /*07c0*/  LOP3.LUT R12, R18, 0x70, RZ, 0xfc, !PT ;  /* 0x00000070120c7812 */ /* 0x000fe200078efcff */
[--C-:B------:R-:W-:Y:S01]  /*07d0*/  IMAD.WIDE R10, R25, 0x4, R2.reuse ;  /* 0x00000004190a7825 */ /* 0x100fe200078e0202 */
[----:B------:R0:W2:Y:S03]  /*07e0*/  @P6 LDG.E.EL R84, desc[UR6][R6.64] ;  /* 0x0000000606546981 */ /* 0x0000a6000c2e1900 */
[----:B-1----:R-:W-:Y:S01]  /*07f0*/  IMAD.WIDE R8, R23, 0x4, R2 ;  /* 0x0000000417087825 */ /* 0x002fe200078e0202 */
[----:B------:R1:W2:Y:S03]  /*0800*/  @P6 LDG.E.EL R82, desc[UR6][R10.64] ;  /* 0x000000060a526981 */ /* 0x0002a6000c2e1900 */
[C---:B------:R-:W-:Y:S01]  /*0810*/  IMAD.IADD R23, R26.reuse, 0x1, R113 ;  /* 0x000000011a177824 */ /* 0x040fe200078e0271 */
[----:B------:R-:W-:Y:S01]  /*0820*/  CS2R R78, SRZ ;  /* 0x00000000004e7805 */ /* 0x000fe2000001ff00 */
[----:B------:R-:W-:Y:S01]  /*0830*/  IMAD.WIDE R4, R13, 0x4, R2 ;  /* 0x000000040d047825 */ /* 0x000fe200078e0202 */
[----:B------:R1:W2:Y:S03]  /*0840*/  @P6 LDG.E.EL R83, desc[UR6][R8.64] ;  /* 0x0000000608536981 */ /* 0x0002a6000c2e1900 */
[----:B------:R-:W-:Y:S01]  /*0850*/  IMAD.IADD R27, R26, 0x1, R111 ;  /* 0x000000011a1b7824 */ /* 0x000fe200078e026f */
[----:B------:R-:W-:Y:S01]  /*0860*/  ISETP.LT.AND P1, PT, R12, 0x300, !P0 ;  /* 0x000003000c00780c */ /* 0x000fe20004721270 */
[C---:B0-----:R-:W-:Y:S01]  /*0870*/  IMAD.IADD R7, R24.reuse, 0x1, R16 ;  /* 0x0000000118077824 */ /* 0x041fe200078e0210 */
[----:B------:R-:W-:Y:S01]  /*0880*/  CS2R R80, SRZ ;  /* 0x0000000000507805 */ /* 0x000fe2000001ff00 */
[----:B-1----:R-:W-:Y:S01]  /*0890*/  IMAD.WIDE R10, R23, 0x4, R2 ;  /* 0x00000004170a7825 */ /* 0x002fe200078e0202 */
[----:B------:R0:W2:Y:S03]  /*08a0*/  @P6 LDG.E.EL R85, desc[UR6][R4.64] ;  /* 0x0000000604556981 */ /* 0x0000a6000c2e1900 */
[----:B------:R-:W-:Y:S01]  /*08b0*/  IMAD.IADD R9, R24, 0x1, R15 ;  /* 0x0000000118097824 */ /* 0x000fe200078e020f */
[----:B------:R1:W2:Y:S01]  /*08c0*/  @P6 LDG.E.EL R78, desc[UR6][R10.64] ;  /* 0x000000060a4e6981 */ /* 0x0002a2000c2e1900 */
[----:B------:R-:W-:Y:S01]  /*08d0*/  IMAD.WIDE R12, R27, 0x4, R2 ;  /* 0x000000041b0c7825 */ /* 0x000fe200078e0202 */
[----:B------:R-:W-:-:S03]  /*08e0*/  CS2R R100, SRZ ;  /* 0x0000000000647805 */ /* 0x000fc6000001ff00 */
        /* <DEDUP_REMOVED lines=9> */
[----:B------:R-:W-:Y:S01]  /*0980*/  IMAD.WIDE R4, R5, 0x4, R2 ;  /* 0x0000000405047825 */ /* 0x000fe200078e0202 */
[----:B------:R1:W2:Y:S03]  /*0990*/  @P5 LDG.E.EL R80, desc[UR6][R8.64] ;  /* 0x0000000608505981 */ /* 0x0002a6000c2e1900 */
[C---:B------:R-:W-:Y:S01]  /*09a0*/  IMAD.IADD R23, R24.reuse, 0x1, R19 ;  /* 0x0000000118177824 */ /* 0x040fe200078e0213 */
[----:B------:R1:W2:Y:S01]  /*09b0*/  @P5 LDG.E.EL R100, desc[UR6][R4.64] ;  /* 0x0000000604645981 */ /* 0x0002a2000c2e1900 */
[----:B------:R-:W-:-:S02]  /*09c0*/  IMAD.IADD R13, R24, 0x1, R17 ;  /* 0x00000001180d7824 */ /* 0x000fc400078e0211 */
[----:B0-----:R-:W-:-:S04]  /*09d0*/  IMAD.WIDE R6, R11, 0x4, R2 ;  /* 0x000000040b067825 */ /* 0x001fc800078e0202 */
[--C-:B------:R-:W-:Y:S01]  /*09e0*/  IMAD.WIDE R10, R25, 0x4, R2.reuse ;  /* 0x00000004190a7825 */ /* 0x100fe200078e0202 */
[----:B------:R-:W-:Y:S01]  /*09f0*/  LOP3.LUT R12, R18, 0x80, RZ, 0xfc, !PT ;  /* 0x00000080120c7812 */ /* 0x000fe200078efcff */
[----:B------:R0:W2:Y:S02]  /*0a00*/  @P5 LDG.E.EL R76, desc[UR6][R6.64] ;  /* 0x00000006064c5981 */ /* 0x0000a4000c2e1900 */
[----:B-1----:R-:W-:Y:S01]  /*0a10*/  IMAD.WIDE R8, R23, 0x4, R2 ;  /* 0x0000000417087825 */ /* 0x002fe200078e0202 */
[----:B------:R-:W-:Y:S01]  /*0a20*/  CS2R R70, SRZ ;  /* 0x0000000000467805 */ /* 0x000fe2000001ff00 */
[----:B------:R1:W2:Y:S02]  /*0a30*/  @P5 LDG.E.EL R74, desc[UR6][R10.64] ;  /* 0x000000060a4a5981 */ /* 0x0002a4000c2e1900 */
[----:B------:R-:W-:Y:S02]  /*0a40*/  VIADD R26, R117, 0xc40 ;  /* 0x00000c40751a7836 */ /* 0x000fe40000000000 */
[----:B------:R-:W-:Y:S01]  /*0a50*/  IMAD.IADD R23, R24, 0x1, R113 ;  /* 0x0000000118177824 */ /* 0x000fe200078e0271 */
[----:B------:R1:W2:Y:S01]  /*0a60*/  @P5 LDG.E.EL R75, desc[UR6][R8.64] ;  /* 0x00000006084b5981 */ /* 0x0002a2000c2e1900 */
[----:B------:R-:W-:Y:S01]  /*0a70*/  IMAD.WIDE R4, R13, 0x4, R2 ;  /* 0x000000040d047825 */ /* 0x000fe200078e0202 */
[----:B------:R-:W-:-:S03]  /*0a80*/  ISETP.LT.AND P6, PT, R12, 0x300, !P0 ;  /* 0x000003000c00780c */ /* 0x000fc600047c1270 */
[----:B------:R-:W-:Y:S01]  /*0a90*/  IMAD.IADD R27, R24, 0x1, R111 ;  /* 0x00000001181b7824 */ /* 0x000fe200078e026f */
[----:B------:R-:W-:Y:S01]  /*0aa0*/  CS2R R72, SRZ ;  /* 0x0000000000487805 */ /* 0x000fe2000001ff00 */
[----:B0-----:R-:W-:Y:S01]  /*0ab0*/  IMAD.IADD R7, R26, 0x1, R16 ;  /* 0x000000011a077824 */ /* 0x001fe200078e0210 */
[----:B------:R0:W2:Y:S01]  /*0ac0*/  @P5 LDG.E.EL R77, desc[UR6][R4.64] ;  /* 0x00000006044d5981 */ /* 0x0000a2000c2e1900 */
[----:B-1----:R-:W-:-:S04]  /*0ad0*/  IMAD.WIDE R10, R23, 0x4, R2 ;  /* 0x00000004170a7825 */ /* 0x002fc800078e0202 */
[----:B------:R-:W-:Y:S01]  /*0ae0*/  IMAD.IADD R9, R26, 0x1, R15 ;  /* 0x000000011a097824 */ /* 0x000fe200078e020f */
[----:B------:R1:W2:Y:S01]  /*0af0*/  @P5 LDG.E.EL R70, desc[UR6][R10.64] ;  /* 0x000000060a465981 */ /* 0x0002a2000c2e1900 */
[----:B------:R-:W-:Y:S01]  /*0b00*/  IMAD.WIDE R12, R27, 0x4, R2 ;  /* 0x000000041b0c7825 */ /* 0x000fe200078e0202 */
[----:B------:R-:W-:-:S03]  /*0b10*/  CS2R R102, SRZ ;  /* 0x0000000000667805 */ /* 0x000fc6000001ff00 */
[----:B0-----:R-:W-:Y:S01]  /*0b20*/  IMAD.IADD R5, R14, 0x1, R26 ;  /* 0x000000010e057824 */ /* 0x001fe200078e021a */
[----:B------:R0:W2:Y:S01]  /*0b30*/  @P5 LDG.E.EL R73, desc[UR6][R12.64] ;  /* 0x000000060c495981 */ /* 0x0000a2000c2e1900 */
[----:B------:R-:W-:-:S04]  /*0b40*/  IMAD.WIDE R6, R7, 0x4, R2 ;  /* 0x0000000407067825 */ /* 0x000fc800078e0202 */
[----:B------:R-:W-:Y:S01]  /*0b50*/  IMAD.WIDE R8, R9, 0x4, R2 ;  /* 0x0000000409087825 */ /* 0x000fe200078e0202 */
[----:B------:R0:W2:Y:S03]  /*0b60*/  @P4 LDG.E.EL R71, desc[UR6][R6.64] ;  /* 0x0000000606474981 */ /* 0x0000a6000c2e1900 */
[C---:B-1----:R-:W-:Y:S01]  /*0b70*/  IMAD.IADD R11, R26.reuse, 0x1, R119 ;  /* 0x000000011a0b7824 */ /* 0x042fe200078e0277 */
[----:B------:R-:W-:Y:S01]  /*0b80*/  CS2R R68, SRZ ;  /* 0x0000000000447805 */ /* 0x000fe2000001ff00 */
[----:B------:R-:W-:Y:S01]  /*0b90*/  IMAD.WIDE R4, R5, 0x4, R2 ;  /* 0x0000000405047825 */ /* 0x000fe200078e0202 */
[----:B------:R-:W-:Y:S01]  /*0ba0*/  CS2R R66, SRZ ;  /* 0x0000000000427805 */ /* 0x000fe2000001ff00 */
[----:B------:R1:W2:Y:S02]  /*0bb0*/  @P4 LDG.E.EL R72, desc[UR6][R8.64] ;  /* 0x0000000608484981 */ /* 0x0002a4000c2e1900 */
[----:B------:R-:W-:-:S02]  /*0bc0*/  IMAD.IADD R25, R26, 0x1, R115 ;  /* 0x000000011a197824 */ /* 0x000fc400078e0273 */
[C---:B------:R-:W-:Y:S01]  /*0bd0*/  IMAD.IADD R23, R26.reuse, 0x1, R19 ;  /* 0x000000011a177824 */ /* 0x040fe200078e0213 */
[----:B------:R1:W2:Y:S01]  /*0be0*/  @P4 LDG.E.EL R102, desc[UR6][R4.64] ;  /* 0x0000000604664981 */ /* 0x0002a2000c2e1900 */
[----:B0-----:R-:W-:Y:S02]  /*0bf0*/  IMAD.IADD R13, R26, 0x1, R17 ;  /* 0x000000011a0d7824 */ /* 0x001fe400078e0211 */
[----:B------:R-:W-:Y:S01]  /*0c00*/  IMAD.WIDE R6, R11, 0x4, R2 ;  /* 0x000000040b067825 */ /* 0x000fe200078e0202 */
[----:B------:R-:W-:-:S03]  /*0c10*/  LOP3.LUT R12, R18, 0x90, RZ, 0xfc, !PT ;  /* 0x00000090120c7812 */ /* 0x000fc600078efcff */
[--C-:B------:R-:W-:Y:S01]  /*0c20*/  IMAD.WIDE R10, R25, 0x4, R2.reuse ;  /* 0x00000004190a7825 */ /* 0x100fe200078e0202 */
[----:B------:R0:W2:Y:S03]  /*0c30*/  @P4 LDG.E.EL R68, desc[UR6][R6.64] ;  /* 0x0000000606444981 */ /* 0x0000a6000c2e1900 */
[--C-:B-1----:R-:W-:Y:S01]  /*0c40*/  IMAD.WIDE R8, R23, 0x4, R2.reuse ;  /* 0x0000000417087825 */ /* 0x102fe200078e0202 */
[----:B------:R1:W2:Y:S03]  /*0c50*/  @P4 LDG.E.EL R66, desc[UR6][R10.64] ;  /* 0x000000060a424981 */ /* 0x0002a6000c2e1900 */
[----:B------:R-:W-:Y:S01]  /*0c60*/  IMAD.WIDE R4, R13, 0x4, R2 ;  /* 0x000000040d047825 */ /* 0x000fe200078e0202 */
[----:B------:R-:W-:-:S03]  /*0c70*/  CS2R R62, SRZ ;  /* 0x00000000003e7805 */ /* 0x000fc6000001ff00 */
[----:B------:R-:W-:Y:S02]  /*0c80*/  VIADD R24, R117, 0xf50 ;  /* 0x00000f5075187836 */ /* 0x000fe40000000000 */
[----:B------:R-:W-:Y:S01]  /*0c90*/  IMAD.IADD R27, R26, 0x1, R111 ;  /* 0x000000011a1b7824 */ /* 0x000fe200078e026f */
[----:B------:R-:W-:Y:S01]  /*0ca0*/  ISETP.LT.AND P5, PT, R12, 0x300, !P0 ;  /* 0x000003000c00780c */ /* 0x000fe200047a1270 */
[----:B------:R-:W-:Y:S01]  /*0cb0*/  IMAD.IADD R23, R26, 0x1, R113 ;  /* 0x000000011a177824 */ /* 0x000fe200078e0271 */
[----:B------:R-:W-:Y:S01]  /*0cc0*/  CS2R R64, SRZ ;  /* 0x0000000000407805 */ /* 0x000fe2000001ff00 */
[----:B0-----:R-:W-:Y:S01]  /*0cd0*/  IMAD.IADD R7, R24, 0x1, R16 ;  /* 0x0000000118077824 */ /* 0x001fe200078e0210 */
[----:B------:R0:W2:Y:S01]  /*0ce0*/  @P4 LDG.E.EL R69, desc[UR6][R4.64] ;  /* 0x0000000604454981 */ /* 0x0000a2000c2e1900 */
[----:B-1----:R-:W-:-:S03]  /*0cf0*/  IMAD.WIDE R10, R23, 0x4, R2 ;  /* 0x00000004170a7825 */ /* 0x002fc600078e0202 */
[----:B------:R1:W2:Y:S01]  /*0d00*/  @P4 LDG.E.EL R67, desc[UR6][R8.64] ;  /* 0x0000000608434981 */ /* 0x0002a2000c2e1900 */
[----:B------:R-:W-:Y:S01]  /*0d10*/  IMAD.WIDE R12, R27, 0x4, R2 ;  /* 0x000000041b0c7825 */ /* 0x000fe200078e0202 */
[----:B------:R-:W-:Y:S02]  /*0d20*/  CS2R R104, SRZ ;  /* 0x0000000000687805 */ /* 0x000fe4000001ff00 */
[----:B------:R5:W2:Y:S01]  /*0d30*/  @P4 LDG.E.EL R62, desc[UR6][R10.64] ;  /* 0x000000060a3e4981 */ /* 0x000aa2000c2e1900 */
[----:B0-----:R-:W-:Y:S02]  /*0d40*/  IMAD.IADD R5, R14, 0x1, R24 ;  /* 0x000000010e057824 */ /* 0x001fe400078e0218 */
[----:B------:R-:W-:Y:S01]  /*0d50*/  IMAD.WIDE R6, R7, 0x4, R2 ;  /* 0x0000000407067825 */ /* 0x000fe200078e0202 */
[----:B------:R0:W2:Y:S03]  /*0d60*/  @P4 LDG.E.EL R65, desc[UR6][R12.64] ;  /* 0x000000060c414981 */ /* 0x0000a6000c2e1900 */
[----:B-1----:R-:W-:Y:S01]  /*0d70*/  IMAD.IADD R9, R24, 0x1, R15 ;  /* 0x0000000118097824 */ /* 0x002fe200078e020f */
[----:B------:R1:W2:Y:S01]  /*0d80*/  @P3 LDG.E.EL R63, desc[UR6][R6.64] ;  /* 0x00000006063f3981 */ /* 0x0002a2000c2e1900 */
[----:B------:R-:W-:-:S04]  /*0d90*/  IMAD.WIDE R4, R5, 0x4, R2 ;  /* 0x0000000405047825 */ /* 0x000fc800078e0202 */
[----:B------:R-:W-:Y:S01]  /*0da0*/  IMAD.WIDE R8, R9, 0x4, R2 ;  /* 0x0000000409087825 */ /* 0x000fe200078e0202 */
[----:B------:R-:W-:Y:S02]  /*0db0*/  CS2R R60, SRZ ;  /* 0x00000000003c7805 */ /* 0x000fe4000001ff00 */
[----:B------:R-:W-:Y:S01]  /*0dc0*/  CS2R R58, SRZ ;  /* 0x00000000003a7805 */ /* 0x000fe2000001ff00 */
[----:B------:R1:W2:Y:S01]  /*0dd0*/  @P3 LDG.E.EL R104, desc[UR6][R4.64] ;  /* 0x0000000604683981 */ /* 0x0002a2000c2e1900 */
[C---:B-----5:R-:W-:Y:S02]  /*0de0*/  IMAD.IADD R11, R24.reuse, 0x1, R119 ;  /* 0x00000001180b7824 */ /* 0x060fe400078e0277 */
[C---:B------:R-:W-:Y:S01]  /*0df0*/  IMAD.IADD R25, R24.reuse, 0x1, R115 ;  /* 0x0000000118197824 */ /* 0x040fe200078e0273 */
[----:B------:R5:W2:Y:S01]  /*0e00*/  @P3 LDG.E.EL R64, desc[UR6][R8.64] ;  /* 0x0000000608403981 */ /* 0x000aa2000c2e1900 */
[C---:B0-----:R-:W-:Y:S02]  /*0e10*/  IMAD.IADD R13, R24.reuse, 0x1, R17 ;  /* 0x00000001180d7824 */ /* 0x041fe400078e0211 */
[----:B------:R-:W-:-:S02]  /*0e20*/  IMAD.IADD R23, R24, 0x1, R19 ;  /* 0x0000000118177824 */ /* 0x000fc400078e0213 */
[----:B-1----:R-:W-:Y:S01]  /*0e30*/  IMAD.WIDE R6, R11, 0x4, R2 ;  /* 0x000000040b067825 */ /* 0x002fe200078e0202 */
[----:B------:R-:W-:-:S03]  /*0e40*/  LOP3.LUT R12, R18, 0xa0, RZ, 0xfc, !PT ;  /* 0x000000a0120c7812 */ /* 0x000fc600078efcff */
[--C-:B------:R-:W-:Y:S01]  /*0e50*/  IMAD.WIDE R10, R25, 0x4, R2.reuse ;  /* 0x00000004190a7825 */ /* 0x100fe200078e0202 */
[----:B------:R0:W2:Y:S03]  /*0e60*/  @P3 LDG.E.EL R60, desc[UR6][R6.64] ;  /* 0x00000006063c3981 */ /* 0x0000a6000c2e1900 */
[--C-:B------:R-:W-:Y:S01]  /*0e70*/  IMAD.WIDE R4, R13, 0x4, R2.reuse ;  /* 0x000000040d047825 */ /* 0x100fe200078e0202 */
[----:B------:R1:W2:Y:S03]  /*0e80*/  @P3 LDG.E.EL R58, desc[UR6][R10.64] ;  /* 0x000000060a3a3981 */ /* 0x0002a6000c2e1900 */
[----:B-----5:R-:W-:Y:S01]  /*0e90*/  IMAD.WIDE R8, R23, 0x4, R2 ;  /* 0x0000000417087825 */ /* 0x020fe200078e0202 */
[----:B------:R-:W-:-:S03]  /*0ea0*/  CS2R R54, SRZ ;  /* 0x0000000000367805 */ /* 0x000fc6000001ff00 */
[----:B------:R-:W-:Y:S02]  /*0eb0*/  VIADD R26, R117, 0x1260 ;  /* 0x00001260751a7836 */ /* 0x000fe40000000000 */
[----:B------:R-:W-:Y:S01]  /*0ec0*/  IMAD.IADD R27, R24, 0x1, R111 ;  /* 0x00000001181b7824 */ /* 0x000fe200078e026f */
[----:B------:R-:W-:Y:S01]  /*0ed0*/  ISETP.LT.AND P4, PT, R12, 0x300, !P0 ;  /* 0x000003000c00780c */ /* 0x000fe20004781270 */
[----:B------:R-:W-:Y:S01]  /*0ee0*/  IMAD.IADD R23, R24, 0x1, R113 ;  /* 0x0000000118177824 */ /* 0x000fe200078e0271 */
[----:B------:R-:W-:Y:S01]  /*0ef0*/  CS2R R56, SRZ ;  /* 0x0000000000387805 */ /* 0x000fe2000001ff00 */
[----:B------:R5:W2:Y:S01]  /*0f00*/  @P3 LDG.E.EL R61, desc[UR6][R4.64] ;  /* 0x00000006043d3981 */ /* 0x000aa2000c2e1900 */
[----:B0-----:R-:W-:Y:S02]  /*0f10*/  IMAD.IADD R7, R26, 0x1, R16 ;  /* 0x000000011a077824 */ /* 0x001fe400078e0210 */
[--C-:B-1----:R-:W-:Y:S01]  /*0f20*/  IMAD.WIDE R10, R23, 0x4, R2.reuse ;  /* 0x00000004170a7825 */ /* 0x102fe200078e0202 */
[----:B------:R0:W2:Y:S03]  /*0f30*/  @P3 LDG.E.EL R59, desc[UR6][R8.64] ;  /* 0x00000006083b3981 */ /* 0x0000a6000c2e1900 */
[----:B------:R-:W-:Y:S01]  /*0f40*/  IMAD.WIDE R12, R27, 0x4, R2 ;  /* 0x000000041b0c7825 */ /* 0x000fe200078e0202 */
[----:B------:R1:W2:Y:S03]  /*0f50*/  @P3 LDG.E.EL R54, desc[UR6][R10.64] ;  /* 0x000000060a363981 */ /* 0x0002a6000c2e1900 */
[----:B-----5:R-:W-:Y:S01]  /*0f60*/  IMAD.IADD R5, R14, 0x1, R26 ;  /* 0x000000010e057824 */ /* 0x020fe200078e021a */
[----:B------:R5:W2:Y:S01]  /*0f70*/  @P3 LDG.E.EL R57, desc[UR6][R12.64] ;  /* 0x000000060c393981 */ /* 0x000aa2000c2e1900 */
[----:B0-----:R-:W-:-:S02]  /*0f80*/  IMAD.IADD R9, R26, 0x1, R15 ;  /* 0x000000011a097824 */ /* 0x001fc400078e020f */
[----:B------:R-:W-:Y:S02]  /*0f90*/  IMAD.MOV.U32 R106, RZ, RZ, RZ ;  /* 0x000000ffff6a7224 */ /* 0x000fe400078e00ff */
[----:B------:R-:W-:-:S04]  /*0fa0*/  IMAD.WIDE R6, R7, 0x4, R2 ;  /* 0x0000000407067825 */ /* 0x000fc800078e0202 */
[--C-:B------:R-:W-:Y:S01]  /*0fb0*/  IMAD.WIDE R4, R5, 0x4, R2.reuse ;  /* 0x0000000405047825 */ /* 0x100fe200078e0202 */
[----:B------:R0:W2:Y:S03]  /*0fc0*/  @P2 LDG.E.EL R55, desc[UR6][R6.64] ;  /* 0x0000000606372981 */ /* 0x0000a6000c2e1900 */
[----:B------:R-:W-:Y:S01]  /*0fd0*/  IMAD.WIDE R8, R9, 0x4, R2 ;  /* 0x0000000409087825 */ /* 0x000fe200078e0202 */
[----:B------:R0:W2:Y:S03]  /*0fe0*/  @P2 LDG.E.EL R106, desc[UR6][R4.64] ;  /* 0x00000006046a2981 */ /* 0x0000a6000c2e1900 */
[C---:B-1----:R-:W-:Y:S01]  /*0ff0*/  IMAD.IADD R11, R26.reuse, 0x1, R119 ;  /* 0x000000011a0b7824 */ /* 0x042fe200078e0277 */
[----:B------:R-:W-:Y:S01]  /*1000*/  CS2R R52, SRZ ;  /* 0x0000000000347805 */ /* 0x000fe2000001ff00 */
[C---:B-----5:R-:W-:Y:S01]  /*1010*/  IMAD.IADD R13, R26.reuse, 0x1, R17 ;  /* 0x000000011a0d7824 */ /* 0x060fe200078e0211 */
[----:B------:R-:W-:Y:S01]  /*1020*/  CS2R R50, SRZ ;  /* 0x0000000000327805 */ /* 0x000fe2000001ff00 */
[C---:B------:R-:W-:Y:S01]  /*1030*/  IMAD.IADD R25, R26.reuse, 0x1, R115 ;  /* 0x000000011a197824 */ /* 0x040fe200078e0273 */
[----:B------:R1:W5:Y:S01]  /*1040*/  @P2 LDG.E.EL R56, desc[UR6][R8.64] ;  /* 0x0000000608382981 */ /* 0x000362000c2e1900 */
[----:B------:R-:W-:-:S02]  /*1050*/  IMAD.IADD R23, R26, 0x1, R19 ;  /* 0x000000011a177824 */ /* 0x000fc400078e0213 */
[----:B0-----:R-:W-:Y:S01]  /*1060*/  IMAD.WIDE R6, R11, 0x4, R2 ;  /* 0x000000040b067825 */ /* 0x001fe200078e0202 */
[----:B------:R-:W-:-:S03]  /*1070*/  LOP3.LUT R12, R18, 0xb0, RZ, 0xfc, !PT ;  /* 0x000000b0120c7812 */ /* 0x000fc600078efcff */
[----:B------:R-:W-:-:S04]  /*1080*/  IMAD.WIDE R4, R13, 0x4, R2 ;  /* 0x000000040d047825 */ /* 0x000fc800078e0202 */
[----:B------:R-:W-:-:S04]  /*1090*/  IMAD.WIDE R10, R25, 0x4, R2 ;  /* 0x00000004190a7825 */ /* 0x000fc800078e0202 */
[----:B-1----:R-:W-:Y:S01]  /*10a0*/  IMAD.WIDE R8, R23, 0x4, R2 ;  /* 0x0000000417087825 */ /* 0x002fe200078e0202 */
[----:B------:R-:W-:Y:S02]  /*10b0*/  ISETP.LT.AND P3, PT, R12, 0x300, !P0 ;  /* 0x000003000c00780c */ /* 0x000fe40004761270 */
[----:B------:R-:W-:Y:S01]  /*10c0*/  CS2R R48, SRZ ;  /* 0x0000000000307805 */ /* 0x000fe2000001ff00 */
[----:B------:R0:W3:Y:S01]  /*10d0*/  @P2 LDG.E.EL R53, desc[UR6][R4.64] ;  /* 0x0000000604352981 */ /* 0x0000e2000c2e1900 */
[C---:B------:R-:W-:Y:S02]  /*10e0*/  IMAD.IADD R27, R26.reuse, 0x1, R111 ;  /* 0x000000011a1b7824 */ /* 0x040fe400078e026f */
[----:B------:R-:W-:Y:S01]  /*10f0*/  VIADD R24, R117, 0x1570 ;  /* 0x0000157075187836 */ /* 0x000fe20000000000 */
[----:B------:R1:W3:Y:S01]  /*1100*/  @P2 LDG.E.EL R52, desc[UR6][R6.64] ;  /* 0x0000000606342981 */ /* 0x0002e2000c2e1900 */
[----:B------:R-:W-:Y:S01]  /*1110*/  IMAD.IADD R23, R26, 0x1, R113 ;  /* 0x000000011a177824 */ /* 0x000fe200078e0271 */
[----:B------:R-:W-:Y:S01]  /*1120*/  CS2R R46, SRZ ;  /* 0x00000000002e7805 */ /* 0x000fe2000001ff00 */
[----:B------:R-:W-:Y:S01]  /*1130*/  IMAD.WIDE R12, R27, 0x4, R2 ;  /* 0x000000041b0c7825 */ /* 0x000fe200078e0202 */
[----:B------:R4:W3:Y:S03]  /*1140*/  @P2 LDG.E.EL R50, desc[UR6][R10.64] ;  /* 0x000000060a322981 */ /* 0x0008e6000c2e1900 */
[----:B0-----:R-:W-:Y:S01]  /*1150*/  IMAD.IADD R5, R14, 0x1, R24 ;  /* 0x000000010e057824 */ /* 0x001fe200078e0218 */
[----:B------:R0:W3:Y:S01]  /*1160*/  @P2 LDG.E.EL R51, desc[UR6][R8.64] ;  /* 0x0000000608332981 */ /* 0x0000e2000c2e1900 */
[----:B-1----:R-:W-:-:S02]  /*1170*/  IMAD.IADD R7, R24, 0x1, R16 ;  /* 0x0000000118077824 */ /* 0x002fc400078e0210 */
[----:B------:R-:W-:Y:S01]  /*1180*/  IMAD.MOV.U32 R108, RZ, RZ, RZ ;  /* 0x000000ffff6c7224 */ /* 0x000fe200078e00ff */
[----:B------:R1:W3:Y:S01]  /*1190*/  @P2 LDG.E.EL R49, desc[UR6][R12.64] ;  /* 0x000000060c312981 */ /* 0x0002e2000c2e1900 */
[----:B----4-:R-:W-:-:S04]  /*11a0*/  IMAD.WIDE R10, R23, 0x4, R2 ;  /* 0x00000004170a7825 */ /* 0x010fc800078e0202 */
[----:B0-----:R-:W-:Y:S01]  /*11b0*/  IMAD.IADD R9, R24, 0x1, R15 ;  /* 0x0000000118097824 */ /* 0x001fe200078e020f */
[----:B------:R0:W4:Y:S01]  /*11c0*/  @P2 LDG.E.EL R46, desc[UR6][R10.64] ;  /* 0x000000060a2e2981 */ /* 0x000122000c2e1900 */
[----:B------:R-:W-:-:S04]  /*11d0*/  IMAD.WIDE R4, R5, 0x4, R2 ;  /* 0x0000000405047825 */ /* 0x000fc800078e0202 */
[--C-:B------:R-:W-:Y:S01]  /*11e0*/  IMAD.WIDE R6, R7, 0x4, R2.reuse ;  /* 0x0000000407067825 */ /* 0x100fe200078e0202 */
[----:B------:R0:W3:Y:S03]  /*11f0*/  @P1 LDG.E.EL R108, desc[UR6][R4.64] ;  /* 0x00000006046c1981 */ /* 0x0000e6000c2e1900 */
[----:B------:R-:W-:Y:S01]  /*1200*/  IMAD.WIDE R8, R9, 0x4, R2 ;  /* 0x0000000409087825 */ /* 0x000fe200078e0202 */
[----:B------:R0:W3:Y:S03]  /*1210*/  @P1 LDG.E.EL R47, desc[UR6][R6.64] ;  /* 0x00000006062f1981 */ /* 0x0000e6000c2e1900 */
[C---:B-1----:R-:W-:Y:S02]  /*1220*/  IMAD.IADD R13, R24.reuse, 0x1, R17 ;  /* 0x00000001180d7824 */ /* 0x042fe400078e0211 */
[C---:B------:R-:W-:Y:S01]  /*1230*/  IMAD.IADD R25, R24.reuse, 0x1, R115 ;  /* 0x0000000118197824 */ /* 0x040fe200078e0273 */
[----:B------:R-:W-:Y:S01]  /*1240*/  CS2R R44, SRZ ;  /* 0x00000000002c7805 */ /* 0x000fe2000001ff00 */
[C---:B0-----:R-:W-:Y:S01]  /*1250*/  IMAD.IADD R11, R24.reuse, 0x1, R119 ;  /* 0x00000001180b7824 */ /* 0x041fe200078e0277 */
[----:B------:R-:W-:Y:S01]  /*1260*/  CS2R R42, SRZ ;  /* 0x00000000002a7805 */ /* 0x000fe2000001ff00 */
[----:B------:R-:W-:Y:S01]  /*1270*/  IMAD.IADD R23, R24, 0x1, R19 ;  /* 0x0000000118177824 */ /* 0x000fe200078e0213 */
[----:B------:R-:W-:Y:S01]  /*1280*/  LOP3.LUT R12, R18, 0xc0, RZ, 0xfc, !PT ;  /* 0x000000c0120c7812 */ /* 0x000fe200078efcff */
[--C-:B------:R-:W-:Y:S01]  /*1290*/  IMAD.WIDE R4, R13, 0x4, R2.reuse ;  /* 0x000000040d047825 */ /* 0x100fe200078e0202 */
[----:B------:R0:W3:Y:S03]  /*12a0*/  @P1 LDG.E.EL R48, desc[UR6][R8.64] ;  /* 0x0000000608301981 */ /* 0x0000e6000c2e1900 */
[----:B------:R-:W-:Y:S01]  /*12b0*/  IMAD.WIDE R6, R11, 0x4, R2 ;  /* 0x000000040b067825 */ /* 0x000fe200078e0202 */
[----:B------:R-:W-:-:S02]  /*12c0*/  ISETP.LT.AND P2, PT, R12, 0x300, !P0 ;  /* 0x000003000c00780c */ /* 0x000fc40004741270 */
[----:B------:R-:W-:Y:S01]  /*12d0*/  CS2R R40, SRZ ;  /* 0x0000000000287805 */ /* 0x000fe2000001ff00 */
[----:B------:R1:W3:Y:S01]  /*12e0*/  @P1 LDG.E.EL R45, desc[UR6][R4.64] ;  /* 0x00000006042d1981 */ /* 0x0002e2000c2e1900 */
[----:B------:R-:W-:-:S03]  /*12f0*/  IMAD.WIDE R10, R25, 0x4, R2 ;  /* 0x00000004190a7825 */ /* 0x000fc600078e0202 */
[----:B------:R-:W3:Y:S01]  /*1300*/  @P1 LDG.E.EL R44, desc[UR6][R6.64] ;  /* 0x00000006062c1981 */ /* 0x000ee2000c2e1900 */
[C---:B------:R-:W-:Y:S02]  /*1310*/  IMAD.IADD R27, R24.reuse, 0x1, R111 ;  /* 0x00000001181b7824 */ /* 0x040fe400078e026f */
[----:B0-----:R-:W-:Y:S01]  /*1320*/  IMAD.WIDE R8, R23, 0x4, R2 ;  /* 0x0000000417087825 */ /* 0x001fe200078e0202 */
[----:B------:R0:W3:Y:S03]  /*1330*/  @P1 LDG.E.EL R42, desc[UR6][R10.64] ;  /* 0x000000060a2a1981 */ /* 0x0000e6000c2e1900 */
[C---:B------:R-:W-:Y:S01]  /*1340*/  VIADD R136, R117.reuse, 0x1880 ;  /* 0x0000188075887836 */ /* 0x040fe20000000000 */
[----:B------:R0:W3:Y:S01]  /*1350*/  @P1 LDG.E.EL R43, desc[UR6][R8.64] ;  /* 0x00000006082b1981 */ /* 0x0000e2000c2e1900 */
[----:B------:R-:W-:Y:S02]  /*1360*/  IMAD.IADD R23, R24, 0x1, R113 ;  /* 0x0000000118177824 */ /* 0x000fe400078e0271 */
[----:B------:R-:W-:-:S02]  /*1370*/  VIADD R140, R117, 0x1b90 ;  /* 0x00001b90758c7836 */ /* 0x000fc40000000000 */
[----:B------:R-:W-:-:S04]  /*1380*/  IMAD.WIDE R12, R27, 0x4, R2 ;  /* 0x000000041b0c7825 */ /* 0x000fc800078e0202 */
[----:B------:R-:W-:Y:S01]  /*1390*/  VIADD R144, R117, 0x1ea0 ;  /* 0x00001ea075907836 */ /* 0x000fe20000000000 */
[----:B------:R0:W3:Y:S01]  /*13a0*/  @P1 LDG.E.EL R41, desc[UR6][R12.64] ;  /* 0x000000060c291981 */ /* 0x0000e2000c2e1900 */
[----:B-1----:R-:W-:Y:S02]  /*13b0*/  IMAD.IADD R5, R14, 0x1, R136 ;  /* 0x000000010e057824 */ /* 0x002fe400078e0288 */
[----:B0-----:R-:W-:-:S04]  /*13c0*/  IMAD.WIDE R10, R23, 0x4, R2 ;  /* 0x00000004170a7825 */ /* 0x001fc800078e0202 */
[C---:B------:R-:W-:Y:S01]  /*13d0*/  IMAD.IADD R7, R14.reuse, 0x1, R140 ;  /* 0x000000010e077824 */ /* 0x040fe200078e028c */
[----:B------:R0:W3:Y:S01]  /*13e0*/  @P1 LDG.E.EL R40, desc[UR6][R10.64] ;  /* 0x000000060a281981 */ /* 0x0000e2000c2e1900 */
[----:B------:R-:W-:Y:S02]  /*13f0*/  IMAD.MOV.U32 R110, RZ, RZ, RZ ;  /* 0x000000ffff6e7224 */ /* 0x000fe400078e00ff */
[----:B------:R-:W-:Y:S02]  /*1400*/  IMAD.IADD R9, R14, 0x1, R144 ;  /* 0x000000010e097824 */ /* 0x000fe400078e0290 */
[----:B------:R-:W-:Y:S01]  /*1410*/  IMAD.WIDE R4, R5, 0x4, R2 ;  /* 0x0000000405047825 */ /* 0x000fe200078e0202 */
[----:B------:R-:W-:-:S03]  /*1420*/  LOP3.LUT R12, R18, 0xd0, RZ, 0xfc, !PT ;  /* 0x000000d0120c7812 */ /* 0x000fc600078efcff */
[----:B------:R-:W-:Y:S01]  /*1430*/  IMAD.WIDE R6, R7, 0x4, R2 ;  /* 0x0000000407067825 */ /* 0x000fe200078e0202 */
[----:B------:R1:W3:Y:S03]  /*1440*/  @P6 LDG.E.EL R110, desc[UR6][R4.64] ;  /* 0x00000006046e6981 */ /* 0x0002e6000c2e1900 */
[----:B------:R-:W-:Y:S02]  /*1450*/  VIADD R142, R117, 0x21b0 ;  /* 0x000021b0758e7836 */ /* 0x000fe40000000000 */
[----:B------:R-:W-:Y:S02]  /*1460*/  IMAD.MOV.U32 R112, RZ, RZ, RZ ;  /* 0x000000ffff707224 */ /* 0x000fe400078e00ff */
[----:B0-----:R-:W-:Y:S02]  /*1470*/  IMAD.IADD R11, R136, 0x1, R16 ;  /* 0x00000001880b7824 */ /* 0x001fe400078e0210 */
[----:B------:R-:W-:Y:S01]  /*1480*/  IMAD.WIDE R8, R9, 0x4, R2 ;  /* 0x0000000409087825 */ /* 0x000fe200078e0202 */
[----:B------:R-:W-:-:S02]  /*1490*/  ISETP.LT.AND P1, PT, R12, 0x300, !P0 ;  /* 0x000003000c00780c */ /* 0x000fc40004721270 */
[----:B------:R-:W-:Y:S01]  /*14a0*/  CS2R R38, SRZ ;  /* 0x0000000000267805 */ /* 0x000fe2000001ff00 */
[----:B------:R0:W3:Y:S01]  /*14b0*/  @P5 LDG.E.EL R101, desc[UR6][R6.64] ;  /* 0x0000000606655981 */ /* 0x0000e2000c2e1900 */
[C---:B------:R-:W-:Y:S02]  /*14c0*/  VIADD R138, R117.reuse, 0x24c0 ;  /* 0x000024c0758a7836 */ /* 0x040fe40000000000 */
[----:B------:R-:W-:Y:S01]  /*14d0*/  VIADD R134, R117, 0x27d0 ;  /* 0x000027d075867836 */ /* 0x000fe20000000000 */
[----:B------:R0:W3:Y:S01]  /*14e0*/  @P4 LDG.E.EL R112, desc[UR6][R8.64] ;  /* 0x0000000608704981 */ /* 0x0000e2000c2e1900 */
[----:B-1----:R-:W-:Y:S02]  /*14f0*/  IMAD.IADD R5, R14, 0x1, R142 ;  /* 0x000000010e057824 */ /* 0x002fe400078e028e */
[----:B------:R-:W-:-:S04]  /*1500*/  IMAD.WIDE R10, R11, 0x4, R2 ;  /* 0x000000040b0a7825 */ /* 0x000fc800078e0202 */
[----:B0-----:R-:W-:Y:S01]  /*1510*/  IMAD.IADD R7, R14, 0x1, R138 ;  /* 0x000000010e077824 */ /* 0x001fe200078e028a */
[----:B------:R-:W3:Y:S01]  /*1520*/  @P6 LDG.E.EL R39, desc[UR6][R10.64] ;  /* 0x000000060a276981 */ /* 0x000ee2000c2e1900 */
[----:B------:R-:W-:Y:S02]  /*1530*/  IMAD.IADD R13, R140, 0x1, R16 ;  /* 0x000000018c0d7824 */ /* 0x000fe400078e0210 */
[----:B------:R-:W-:Y:S02]  /*1540*/  IMAD.IADD R9, R14, 0x1, R134 ;  /* 0x000000010e097824 */ /* 0x000fe400078e0286 */
[----:B------:R-:W-:-:S04]  /*1550*/  IMAD.WIDE R4, R5, 0x4, R2 ;  /* 0x0000000405047825 */ /* 0x000fc800078e0202 */
[----:B------:R-:W-:Y:S01]  /*1560*/  IMAD.MOV.U32 R114, RZ, RZ, RZ ;  /* 0x000000ffff727224 */ /* 0x000fe200078e00ff */
[----:B------:R0:W3:Y:S01]  /*1570*/  @P3 LDG.E.EL R103, desc[UR6][R4.64] ;  /* 0x0000000604673981 */ /* 0x0000e2000c2e1900 */
[----:B------:R-:W-:Y:S01]  /*1580*/  IMAD.WIDE R6, R7, 0x4, R2 ;  /* 0x0000000407067825 */ /* 0x000fe200078e0202 */
[----:B------:R-:W-:-:S03]  /*1590*/  CS2R R36, SRZ ;  /* 0x0000000000247805 */ /* 0x000fc6000001ff00 */
[----:B------:R-:W-:Y:S01]  /*15a0*/  IMAD.IADD R23, R144, 0x1, R16 ;  /* 0x0000000190177824 */ /* 0x000fe200078e0210 */
[----:B------:R-:W-:Y:S01]  /*15b0*/  CS2R R34, SRZ ;  /* 0x0000000000227805 */ /* 0x000fe2000001ff00 */
[----:B------:R-:W-:Y:S01]  /*15c0*/  IMAD.WIDE R12, R13, 0x4, R2 ;  /* 0x000000040d0c7825 */ /* 0x000fe200078e0202 */
[----:B------:R1:W3:Y:S03]  /*15d0*/  @P2 LDG.E.EL R114, desc[UR6][R6.64] ;  /* 0x0000000606722981 */ /* 0x0002e6000c2e1900 */
[----:B------:R-:W-:Y:S01]  /*15e0*/  IMAD.IADD R29, R136, 0x1, R15 ;  /* 0x00000001881d7824 */ /* 0x000fe200078e020f */
[----:B------:R0:W4:Y:S01]  /*15f0*/  @P5 LDG.E.EL R38, desc[UR6][R12.64] ;  /* 0x000000060c265981 */ /* 0x000122000c2e1900 */
[----:B------:R-:W-:-:S04]  /*1600*/  IMAD.WIDE R8, R9, 0x4, R2 ;  /* 0x0000000409087825 */ /* 0x000fc800078e0202 */
[--C-:B------:R-:W-:Y:S01]  /*1610*/  IMAD.IADD R25, R142, 0x1, R16.reuse ;  /* 0x000000018e197824 */ /* 0x100fe200078e0210 */
[----:B------:R-:W-:Y:S01]  /*1620*/  CS2R R32, SRZ ;  /* 0x0000000000207805 */ /* 0x000fe2000001ff00 */
[----:B------:R-:W-:Y:S01]  /*1630*/  IMAD.IADD R31, R140, 0x1, R15 ;  /* 0x000000018c1f7824 */ /* 0x000fe200078e020f */
[----:B------:R1:W4:Y:S01]  /*1640*/  @P1 LDG.E.EL R105, desc[UR6][R8.64] ;  /* 0x0000000608691981 */ /* 0x000322000c2e1900 */
[----:B------:R-:W-:Y:S02]  /*1650*/  IMAD.IADD R27, R138, 0x1, R16 ;  /* 0x000000018a1b7824 */ /* 0x000fe400078e0210 */
[----:B0-----:R-:W-:-:S04]  /*1660*/  IMAD.WIDE R4, R23, 0x4, R2 ;  /* 0x0000000417047825 */ /* 0x001fc800078e0202 */
[--C-:B------:R-:W-:Y:S01]  /*1670*/  IMAD.WIDE R10, R29, 0x4, R2.reuse ;  /* 0x000000041d0a7825 */ /* 0x100fe200078e0202 */
[----:B------:R0:W4:Y:S03]  /*1680*/  @P4 LDG.E.EL R37, desc[UR6][R4.64] ;  /* 0x0000000604254981 */ /* 0x000126000c2e1900 */
[----:B-1----:R-:W-:Y:S01]  /*1690*/  IMAD.WIDE R6, R25, 0x4, R2 ;  /* 0x0000000419067825 */ /* 0x002fe200078e0202 */
[----:B------:R1:W4:Y:S03]  /*16a0*/  @P6 LDG.E.EL R34, desc[UR6][R10.64] ;  /* 0x000000060a226981 */ /* 0x000326000c2e1900 */
[----:B------:R-:W-:Y:S01]  /*16b0*/  IMAD.IADD R23, R144, 0x1, R15 ;  /* 0x0000000190177824 */ /* 0x000fe200078e020f */
[----:B------:R0:W4:Y:S01]  /*16c0*/  @P3 LDG.E.EL R36, desc[UR6][R6.64] ;  /* 0x0000000606243981 */ /* 0x000122000c2e1900 */
[----:B------:R-:W-:-:S04]  /*16d0*/  IMAD.WIDE R12, R31, 0x4, R2 ;  /* 0x000000041f0c7825 */ /* 0x000fc800078e0202 */
[----:B------:R-:W-:Y:S02]  /*16e0*/  IMAD.IADD R107, R136, 0x1, R17 ;  /* 0x00000001886b7824 */ /* 0x000fe400078e0211 */
[----:B------:R-:W-:Y:S01]  /*16f0*/  IMAD.WIDE R8, R27, 0x4, R2 ;  /* 0x000000041b087825 */ /* 0x000fe200078e0202 */
[----:B------:R-:W-:Y:S01]  /*1700*/  CS2R R30, SRZ ;  /* 0x00000000001e7805 */ /* 0x000fe2000001ff00 */
[----:B------:R1:W4:Y:S02]  /*1710*/  @P5 LDG.E.EL R33, desc[UR6][R12.64] ;  /* 0x000000060c215981 */ /* 0x000324000c2e1900 */
[----:B------:R-:W-:Y:S02]  /*1720*/  IMAD.IADD R25, R142, 0x1, R15 ;  /* 0x000000018e197824 */ /* 0x000fe400078e020f */
[----:B------:R-:W-:Y:S01]  /*1730*/  IMAD.IADD R109, R140, 0x1, R17 ;  /* 0x000000018c6d7824 */ /* 0x000fe200078e0211 */
[----:B------:R-:W-:Y:S01]  /*1740*/  CS2R R28, SRZ ;  /* 0x00000000001c7805 */ /* 0x000fe2000001ff00 */
[----:B------:R-:W-:Y:S01]  /*1750*/  IMAD.IADD R27, R138, 0x1, R15 ;  /* 0x000000018a1b7824 */ /* 0x000fe200078e020f */
[----:B------:R1:W4:Y:S01]  /*1760*/  @P2 LDG.E.EL R35, desc[UR6][R8.64] ;  /* 0x0000000608232981 */ /* 0x000322000c2e1900 */
[----:B0-----:R-:W-:-:S04]  /*1770*/  IMAD.WIDE R4, R23, 0x4, R2 ;  /* 0x0000000417047825 */ /* 0x001fc800078e0202 */
[--C-:B-1----:R-:W-:Y:S01]  /*1780*/  IMAD.WIDE R10, R107, 0x4, R2.reuse ;  /* 0x000000046b0a7825 */ /* 0x102fe200078e0202 */
[----:B------:R0:W4:Y:S03]  /*1790*/  @P4 LDG.E.EL R32, desc[UR6][R4.64] ;  /* 0x0000000604204981 */ /* 0x000126000c2e1900 */
[----:B------:R-:W-:Y:S01]  /*17a0*/  IMAD.WIDE R6, R25, 0x4, R2 ;  /* 0x0000000419067825 */ /* 0x000fe200078e0202 */
[----:B------:R-:W4:Y:S03]  /*17b0*/  @P6 LDG.E.EL R29, desc[UR6][R10.64] ;  /* 0x000000060a1d6981 */ /* 0x000f26000c2e1900 */
[----:B------:R-:W-:Y:S01]  /*17c0*/  IMAD.IADD R107, R144, 0x1, R17 ;  /* 0x00000001906b7824 */ /* 0x000fe200078e0211 */
[----:B------:R1:W4:Y:S01]  /*17d0*/  @P3 LDG.E.EL R31, desc[UR6][R6.64] ;  /* 0x00000006061f3981 */ /* 0x000322000c2e1900 */
[----:B------:R-:W-:-:S04]  /*17e0*/  IMAD.WIDE R12, R109, 0x4, R2 ;  /* 0x000000046d0c7825 */ /* 0x000fc800078e0202 */
[----:B------:R-:W-:Y:S01]  /*17f0*/  IMAD.WIDE R8, R27, 0x4, R2 ;  /* 0x000000041b087825 */ /* 0x000fe200078e0202 */
[----:B------:R-:W-:Y:S01]  /*1800*/  CS2R R26, SRZ ;  /* 0x00000000001a7805 */ /* 0x000fe2000001ff00 */
[----:B------:R0:W4:Y:S02]  /*1810*/  @P5 LDG.E.EL R28, desc[UR6][R12.64] ;  /* 0x000000060c1c5981 */ /* 0x000124000c2e1900 */
[----:B------:R-:W-:Y:S02]  /*1820*/  IMAD.IADD R109, R142, 0x1, R17 ;  /* 0x000000018e6d7824 */ /* 0x000fe400078e0211 */
[----:B------:R-:W-:Y:S01]  /*1830*/  IMAD.IADD R131, R140, 0x1, R119 ;  /* 0x000000018c837824 */ /* 0x000fe200078e0277 */
[----:B------:R1:W4:Y:S01]  /*1840*/  @P2 LDG.E.EL R30, desc[UR6][R8.64] ;  /* 0x00000006081e2981 */ /* 0x000322000c2e1900 */
[----:B------:R-:W-:Y:S02]  /*1850*/  IMAD.IADD R127, R138, 0x1, R17 ;  /* 0x000000018a7f7824 */ /* 0x000fe400078e0211 */
[----:B------:R-:W-:-:S02]  /*1860*/  IMAD.IADD R129, R136, 0x1, R119 ;  /* 0x0000000188817824 */ /* 0x000fc400078e0277 */
[----:B0-----:R-:W-:Y:S01]  /*1870*/  IMAD.WIDE R4, R107, 0x4, R2 ;  /* 0x000000046b047825 */ /* 0x001fe200078e0202 */
[----:B------:R-:W-:-:S03]  /*1880*/  CS2R R24, SRZ ;  /* 0x0000000000187805 */ /* 0x000fc6000001ff00 */
[----:B------:R-:W-:Y:S01]  /*1890*/  IMAD.MOV.U32 R23, RZ, RZ, RZ ;  /* 0x000000ffff177224 */ /* 0x000fe200078e00ff */
[----:B------:R0:W4:Y:S01]  /*18a0*/  @P4 LDG.E.EL R27, desc[UR6][R4.64] ;  /* 0x00000006041b4981 */ /* 0x000122000c2e1900 */
[----:B-1----:R-:W-:-:S04]  /*18b0*/  IMAD.WIDE R6, R109, 0x4, R2 ;  /* 0x000000046d067825 */ /* 0x002fc800078e0202 */
[--C-:B------:R-:W-:Y:S01]  /*18c0*/  IMAD.WIDE R12, R131, 0x4, R2.reuse ;  /* 0x00000004830c7825 */ /* 0x100fe200078e0202 */
[----:B------:R1:W4:Y:S03]  /*18d0*/  @P3 LDG.E.EL R26, desc[UR6][R6.64] ;  /* 0x00000006061a3981 */ /* 0x000326000c2e1900 */
[--C-:B------:R-:W-:Y:S01]  /*18e0*/  IMAD.WIDE R8, R127, 0x4, R2.reuse ;  /* 0x000000047f087825 */ /* 0x100fe200078e0202 */
[----:B------:R1:W4:Y:S03]  /*18f0*/  @P5 LDG.E.EL R23, desc[UR6][R12.64] ;  /* 0x000000060c175981 */ /* 0x000326000c2e1900 */
[----:B------:R-:W-:Y:S01]  /*1900*/  IMAD.WIDE R10, R129, 0x4, R2 ;  /* 0x00000004810a7825 */ /* 0x000fe200078e0202 */
[----:B------:R-:W4:Y:S03]  /*1910*/  @P2 LDG.E.EL R25, desc[UR6][R8.64] ;  /* 0x0000000608192981 */ /* 0x000f26000c2e1900 */
[--C-:B------:R-:W-:Y:S01]  /*1920*/  IMAD.IADD R127, R144, 0x1, R119.reuse ;  /* 0x00000001907f7824 */ /* 0x100fe200078e0277 */
[----:B------:R1:W4:Y:S01]  /*1930*/  @P6 LDG.E.EL R24, desc[UR6][R10.64] ;  /* 0x000000060a186981 */ /* 0x000322000c2e1900 */
[----:B0-----:R-:W-:-:S02]  /*1940*/  IMAD.IADD R5, R142, 0x1, R119 ;  /* 0x000000018e057824 */ /* 0x001fc400078e0277 */
[----:B-1----:R-:W-:Y:S02]  /*1950*/  IMAD.IADD R7, R138, 0x1, R119 ;  /* 0x000000018a077824 */ /* 0x002fe400078e0277 */
[----:B------:R-:W-:Y:S02]  /*1960*/  IMAD.MOV.U32 R109, RZ, RZ, RZ ;  /* 0x000000ffff6d7224 */ /* 0x000fe400078e00ff */
[----:B------:R-:W-:Y:S02]  /*1970*/  IMAD.IADD R129, R136, 0x1, R19 ;  /* 0x0000000188817824 */ /* 0x000fe400078e0213 */
[----:B------:R-:W-:-:S04]  /*1980*/  IMAD.WIDE R12, R127, 0x4, R2 ;  /* 0x000000047f0c7825 */ /* 0x000fc800078e0202 */
[----:B------:R-:W-:Y:S01]  /*1990*/  IMAD.IADD R131, R140, 0x1, R19 ;  /* 0x000000018c837824 */ /* 0x000fe200078e0213 */
[----:B------:R0:W4:Y:S01]  /*19a0*/  @P4 LDG.E.EL R120, desc[UR6][R12.64] ;  /* 0x000000060c784981 */ /* 0x000122000c2e1900 */
[----:B------:R-:W-:-:S04]  /*19b0*/  IMAD.WIDE R10, R5, 0x4, R2 ;  /* 0x00000004050a7825 */ /* 0x000fc800078e0202 */
[----:B------:R-:W-:Y:S01]  /*19c0*/  IMAD.MOV.U32 R107, RZ, RZ, RZ ;  /* 0x000000ffff6b7224 */ /* 0x000fe200078e00ff */
[----:B------:R1:W4:Y:S01]  /*19d0*/  @P3 LDG.E.EL R109, desc[UR6][R10.64] ;  /* 0x000000060a6d3981 */ /* 0x000322000c2e1900 */
[----:B------:R-:W-:-:S04]  /*19e0*/  IMAD.WIDE R8, R7, 0x4, R2 ;  /* 0x0000000407087825 */ /* 0x000fc800078e0202 */
[----:B------:R-:W-:Y:S02]  /*19f0*/  IMAD.MOV.U32 R118, RZ, RZ, RZ ;  /* 0x000000ffff767224 */ /* 0x000fe400078e00ff */
[----:B------:R-:W-:Y:S02]  /*1a00*/  IMAD.MOV.U32 R116, RZ, RZ, RZ ;  /* 0x000000ffff747224 */ /* 0x000fe400078e00ff */
[--C-:B------:R-:W-:Y:S02]  /*1a10*/  IMAD.WIDE R6, R129, 0x4, R2.reuse ;  /* 0x0000000481067825 */ /* 0x100fe400078e0202 */
[----:B------:R1:W4:Y:S02]  /*1a20*/  @P2 LDG.E.EL R118, desc[UR6][R8.64] ;  /* 0x0000000608762981 */ /* 0x000324000c2e1900 */
[----:B------:R-:W-:-:S04]  /*1a30*/  IMAD.WIDE R4, R131, 0x4, R2 ;  /* 0x0000000483047825 */ /* 0x000fc800078e0202 */
[--C-:B0-----:R-:W-:Y:S01]  /*1a40*/  IMAD.IADD R13, R140, 0x1, R115.reuse ;  /* 0x000000018c0d7824 */ /* 0x101fe200078e0273 */
[----:B------:R0:W4:Y:S01]  /*1a50*/  @P6 LDG.E.EL R107, desc[UR6][R6.64] ;  /* 0x00000006066b6981 */ /* 0x000122000c2e1900 */
[C---:B------:R-:W-:Y:S02]  /*1a60*/  IMAD.IADD R133, R136.reuse, 0x1, R115 ;  /* 0x0000000188857824 */ /* 0x040fe400078e0273 */
[C---:B-1----:R-:W-:Y:S01]  /*1a70*/  IMAD.IADD R11, R136.reuse, 0x1, R111 ;  /* 0x00000001880b7824 */ /* 0x042fe200078e026f */
[----:B------:R1:W4:Y:S01]  /*1a80*/  @P5 LDG.E.EL R116, desc[UR6][R4.64] ;  /* 0x0000000604745981 */ /* 0x000322000c2e1900 */
[----:B------:R-:W-:Y:S01]  /*1a90*/  IMAD.IADD R137, R136, 0x1, R113 ;  /* 0x0000000188897824 */ /* 0x000fe200078e0271 */
[----:B------:R-:W-:Y:S01]  /*1aa0*/  CS2R R130, SRZ ;  /* 0x0000000000827805 */ /* 0x000fe2000001ff00 */
[----:B------:R-:W-:Y:S02]  /*1ab0*/  IMAD.MOV.U32 R127, RZ, RZ, RZ ;  /* 0x000000ffff7f7224 */ /* 0x000fe400078e00ff */
[----:B------:R-:W-:-:S04]  /*1ac0*/  IMAD.WIDE R8, R11, 0x4, R2 ;  /* 0x000000040b087825 */ /* 0x000fc800078e0202 */
[--C-:B0-----:R-:W-:Y:S01]  /*1ad0*/  IMAD.WIDE R6, R13, 0x4, R2.reuse ;  /* 0x000000040d067825 */ /* 0x101fe200078e0202 */
[----:B------:R-:W4:Y:S03]  /*1ae0*/  @P6 LDG.E.EL R131, desc[UR6][R8.64] ;  /* 0x0000000608836981 */ /* 0x000f26000c2e1900 */
[----:B-1----:R-:W-:-:S04]  /*1af0*/  IMAD.WIDE R4, R133, 0x4, R2 ;  /* 0x0000000485047825 */ /* 0x002fc800078e0202 */
[----:B------:R-:W-:Y:S01]  /*1b00*/  IMAD.WIDE R12, R137, 0x4, R2 ;  /* 0x00000004890c7825 */ /* 0x000fe200078e0202 */
[----:B------:R0:W4:Y:S03]  /*1b10*/  @P6 LDG.E.EL R130, desc[UR6][R4.64] ;  /* 0x0000000604826981 */ /* 0x000126000c2e1900 */
[C---:B------:R-:W-:Y:S01]  /*1b20*/  IMAD.IADD R135, R140.reuse, 0x1, R111 ;  /* 0x000000018c877824 */ /* 0x040fe200078e026f */
[----:B------:R-:W4:Y:S01]  /*1b30*/  @P6 LDG.E.EL R127, desc[UR6][R12.64] ;  /* 0x000000060c7f6981 */ /* 0x000f22000c2e1900 */
[----:B------:R-:W-:Y:S01]  /*1b40*/  IMAD.IADD R143, R140, 0x1, R113 ;  /* 0x000000018c8f7824 */ /* 0x000fe200078e0271 */
[----:B--2---:R-:W-:Y:S01]  /*1b50*/  FSETP.GT.AND P6, PT, R125, R128, PT ;  /* 0x000000807d00720b */ /* 0x004fe20003fc4000 */
[----:B------:R-:W-:Y:S02]  /*1b60*/  IMAD.MOV.U32 R129, RZ, RZ, RZ ;  /* 0x000000ffff817224 */ /* 0x000fe400078e00ff */
[----:B------:R-:W-:-:S02]  /*1b70*/  IMAD.MOV.U32 R132, RZ, RZ, RZ ;  /* 0x000000ffff847224 */ /* 0x000fc400078e00ff */
[----:B------:R-:W-:Y:S02]  /*1b80*/  IMAD.MOV.U32 R133, RZ, RZ, RZ ;  /* 0x000000ffff857224 */ /* 0x000fe400078e00ff */
[--C-:B------:R-:W-:Y:S01]  /*1b90*/  IMAD.WIDE R10, R135, 0x4, R2.reuse ;  /* 0x00000004870a7825 */ /* 0x100fe200078e0202 */
[----:B------:R-:W2:Y:S03]  /*1ba0*/  @P5 LDG.E.EL R129, desc[UR6][R6.64] ;  /* 0x0000000606815981 */ /* 0x000ea6000c2e1900 */
[----:B0-----:R-:W-:Y:S01]  /*1bb0*/  IMAD.WIDE R4, R143, 0x4, R2 ;  /* 0x000000048f047825 */ /* 0x001fe200078e0202 */
[----:B------:R0:W2:Y:S04]  /*1bc0*/  @P5 LDG.E.EL R132, desc[UR6][R10.64] ;  /* 0x000000060a845981 */ /* 0x0000a8000c2e1900 */
[----:B------:R1:W2:Y:S01]  /*1bd0*/  @P5 LDG.E.EL R133, desc[UR6][R4.64] ;  /* 0x0000000604855981 */ /* 0x0002a2000c2e1900 */
[----:B------:R-:W-:Y:S01]  /*1be0*/  FSETP.NAN.AND P5, PT, R125, R125, PT ;  /* 0x0000007d7d00720b */ /* 0x000fe20003fa8000 */
[----:B------:R-:W-:-:S02]  /*1bf0*/  IMAD.IADD R141, R144, 0x1, R111 ;  /* 0x00000001908d7824 */ /* 0x000fc400078e026f */
[----:B------:R-:W-:Y:S01]  /*1c00*/  IMAD.IADD R137, R144, 0x1, R19 ;  /* 0x0000000190897824 */ /* 0x000fe200078e0213 */
[----:B------:R-:W-:Y:S01]  /*1c10*/  @!P6 FSEL R125, R125, R128, P5 ;  /* 0x000000807d7de208 */ /* 0x000fe20002800000 */
[----:B0-----:R-:W-:-:S03]  /*1c20*/  IMAD.WIDE R10, R141, 0x4, R2 ;  /* 0x000000048d0a7825 */ /* 0x001fc600078e0202 */
[----:B------:R-:W-:Y:S01]  /*1c30*/  FSETP.GEU.AND P5, PT, R125, R126, PT ;  /* 0x0000007e7d00720b */ /* 0x000fe20003fae000 */
[C---:B------:R-:W-:Y:S02]  /*1c40*/  IMAD.IADD R139, R144.reuse, 0x1, R115 ;  /* 0x00000001908b7824 */ /* 0x040fe400078e0273 */
[----:B------:R-:W-:Y:S02]  /*1c50*/  IMAD.IADD R141, R144, 0x1, R113 ;  /* 0x00000001908d7824 */ /* 0x000fe400078e0271 */
[----:B------:R-:W-:-:S04]  /*1c60*/  IMAD.WIDE R6, R137, 0x4, R2 ;  /* 0x0000000489067825 */ /* 0x000fc800078e0202 */
[----:B------:R-:W-:Y:S02]  /*1c70*/  IMAD.MOV.U32 R136, RZ, RZ, RZ ;  /* 0x000000ffff887224 */ /* 0x000fe400078e00ff */
[----:B------:R-:W-:Y:S02]  /*1c80*/  IMAD.MOV.U32 R135, RZ, RZ, RZ ;  /* 0x000000ffff877224 */ /* 0x000fe400078e00ff */
[----:B------:R-:W-:Y:S02]  /*1c90*/  IMAD.MOV.U32 R140, RZ, RZ, RZ ;  /* 0x000000ffff8c7224 */ /* 0x000fe400078e00ff */
[----:B------:R-:W-:Y:S01]  /*1ca0*/  IMAD.MOV.U32 R137, RZ, RZ, RZ ;  /* 0x000000ffff897224 */ /* 0x000fe200078e00ff */
[----:B------:R0:W2:Y:S01]  /*1cb0*/  @P4 LDG.E.EL R136, desc[UR6][R6.64] ;  /* 0x0000000606884981 */ /* 0x0000a2000c2e1900 */
[----:B------:R-:W-:-:S03]  /*1cc0*/  IMAD.WIDE R8, R139, 0x4, R2 ;  /* 0x000000048b087825 */ /* 0x000fc600078e0202 */
[----:B------:R-:W2:Y:S01]  /*1cd0*/  @P4 LDG.E.EL R140, desc[UR6][R10.64] ;  /* 0x000000060a8c4981 */ /* 0x000ea2000c2e1900 */
[----:B-1----:R-:W-:-:S03]  /*1ce0*/  IMAD.WIDE R4, R141, 0x4, R2 ;  /* 0x000000048d047825 */ /* 0x002fc600078e0202 */
[----:B------:R1:W2:Y:S04]  /*1cf0*/  @P4 LDG.E.EL R135, desc[UR6][R8.64] ;  /* 0x0000000608874981 */ /* 0x0002a8000c2e1900 */
[----:B------:R0:W2:Y:S01]  /*1d00*/  @P4 LDG.E.EL R137, desc[UR6][R4.64] ;  /* 0x0000000604894981 */ /* 0x0000a2000c2e1900 */
[C---:B------:R-:W-:Y:S02]  /*1d10*/  FSETP.NAN.AND P4, PT, R126.reuse, R126, PT ;  /* 0x0000007e7e00720b */ /* 0x040fe40003f88000 */
[----:B------:R-:W-:Y:S02]  /*1d20*/  LOP3.LUT R145, R145, 0xfdffffff, RZ, 0xc0, !PT ;  /* 0xfdffffff91917812 */ /* 0x000fe400078ec0ff */
[----:B------:R-:W-:Y:S01]  /*1d30*/  @P5 FSEL R126, R126, R125, P4 ;  /* 0x0000007d7e7e5208 */ /* 0x000fe20002000000 */
[C---:B------:R-:W-:Y:S01]  /*1d40*/  IMAD.IADD R13, R142.reuse, 0x1, R19 ;  /* 0x000000018e0d7824 */ /* 0x040fe200078e0213 */
[----:B------:R-:W-:Y:S01]  /*1d50*/  @P5 LOP3.LUT R145, R145, 0x2000000, RZ, 0xfc, !PT ;  /* 0x0200000091915812 */ /* 0x000fe200078efcff */
[----:B------:R-:W-:Y:S01]  /*1d60*/  IMAD.IADD R143, R142, 0x1, R115 ;  /* 0x000000018e8f7824 */ /* 0x000fe200078e0273 */
[----:B------:R-:W-:Y:S01]  /*1d70*/  FSETP.GEU.AND P5, PT, R126, R123, PT ;  /* 0x0000007b7e00720b */ /* 0x000fe20003fae000 */
[----:B------:R-:W-:-:S02]  /*1d80*/  IMAD.IADD R149, R142, 0x1, R111 ;  /* 0x000000018e957824 */ /* 0x000fc400078e026f */
[----:B------:R-:W-:Y:S02]  /*1d90*/  IMAD.IADD R153, R142, 0x1, R113 ;  /* 0x000000018e997824 */ /* 0x000fe400078e0271 */
[----:B------:R-:W-:Y:S02]  /*1da0*/  IMAD.MOV.U32 R139, RZ, RZ, RZ ;  /* 0x000000ffff8b7224 */ /* 0x000fe400078e00ff */
[----:B------:R-:W-:Y:S02]  /*1db0*/  IMAD.MOV.U32 R128, RZ, RZ, RZ ;  /* 0x000000ffff807224 */ /* 0x000fe400078e00ff */
[----:B------:R-:W-:Y:S02]  /*1dc0*/  IMAD.MOV.U32 R141, RZ, RZ, RZ ;  /* 0x000000ffff8d7224 */ /* 0x000fe400078e00ff */
[----:B------:R-:W-:Y:S02]  /*1dd0*/  IMAD.MOV.U32 R144, RZ, RZ, RZ ;  /* 0x000000ffff907224 */ /* 0x000fe400078e00ff */
[----:B0-----:R-:W-:-:S04]  /*1de0*/  IMAD.WIDE R6, R13, 0x4, R2 ;  /* 0x000000040d067825 */ /* 0x001fc800078e0202 */
[--C-:B-1----:R-:W-:Y:S01]  /*1df0*/  IMAD.WIDE R8, R143, 0x4, R2.reuse ;  /* 0x000000048f087825 */ /* 0x102fe200078e0202 */
[----:B------:R0:W2:Y:S03]  /*1e00*/  @P3 LDG.E.EL R139, desc[UR6][R6.64] ;  /* 0x00000006068b3981 */ /* 0x0000a6000c2e1900 */
[--C-:B------:R-:W-:Y:S01]  /*1e10*/  IMAD.WIDE R10, R149, 0x4, R2.reuse ;  /* 0x00000004950a7825 */ /* 0x100fe200078e0202 */
[----:B------:R1:W2:Y:S03]  /*1e20*/  @P3 LDG.E.EL R128, desc[UR6][R8.64] ;  /* 0x0000000608803981 */ /* 0x0002a6000c2e1900 */
[----:B------:R-:W-:Y:S01]  /*1e30*/  IMAD.WIDE R4, R153, 0x4, R2 ;  /* 0x0000000499047825 */ /* 0x000fe200078e0202 */
[----:B------:R0:W2:Y:S04]  /*1e40*/  @P3 LDG.E.EL R141, desc[UR6][R10.64] ;  /* 0x000000060a8d3981 */ /* 0x0000a8000c2e1900 */
[----:B------:R0:W2:Y:S01]  /*1e50*/  @P3 LDG.E.EL R144, desc[UR6][R4.64] ;  /* 0x0000000604903981 */ /* 0x0000a2000c2e1900 */
[----:B------:R-:W-:Y:S01]  /*1e60*/  FSETP.NAN.AND P3, PT, R123, R123, PT ;  /* 0x0000007b7b00720b */ /* 0x000fe20003f68000 */
[----:B------:R-:W-:-:S03]  /*1e70*/  IMAD.IADD R13, R138, 0x1, R19 ;  /* 0x000000018a0d7824 */ /* 0x000fc600078e0213 */
[----:B------:R-:W-:Y:S01]  /*1e80*/  @P5 FSEL R123, R123, R126, P3 ;  /* 0x0000007e7b7b5208 */ /* 0x000fe20001800000 */
[C---:B------:R-:W-:Y:S02]  /*1e90*/  IMAD.IADD R149, R138.reuse, 0x1, R115 ;  /* 0x000000018a957824 */ /* 0x040fe400078e0273 */
[C---:B------:R-:W-:Y:S01]  /*1ea0*/  IMAD.IADD R151, R138.reuse, 0x1, R111 ;  /* 0x000000018a977824 */ /* 0x040fe200078e026f */
[----:B------:R-:W-:Y:S01]  /*1eb0*/  FSETP.GEU.AND P4, PT, R123, R124, PT ;  /* 0x0000007c7b00720b */ /* 0x000fe20003f8e000 */
[----:B------:R-:W-:Y:S01]  /*1ec0*/  IMAD.IADD R155, R138, 0x1, R113 ;  /* 0x000000018a9b7824 */ /* 0x000fe200078e0271 */
[----:B------:R-:W-:Y:S01]  /*1ed0*/  CS2R R142, SRZ ;  /* 0x00000000008e7805 */ /* 0x000fe2000001ff00 */
        /* <DEDUP_REMOVED lines=8> */
[----:B------:R0:W2:Y:S03]  /*1f60*/  @P2 LDG.E.EL R142, desc[UR6][R10.64] ;  /* 0x000000060a8e2981 */ /* 0x0000a6000c2e1900 */
[----:B------:R-:W-:Y:S01]  /*1f70*/  IMAD.IADD R13, R134, 0x1, R16 ;  /* 0x00000001860d7824 */ /* 0x000fe200078e0210 */
[----:B------:R1:W2:Y:S01]  /*1f80*/  @P2 LDG.E.EL R126, desc[UR6][R4.64] ;  /* 0x00000006047e2981 */ /* 0x0002a2000c2e1900 */
[----:B------:R-:W-:Y:S01]  /*1f90*/  FSETP.NAN.AND P2, PT, R124, R124, PT ;  /* 0x0000007c7c00720b */ /* 0x000fe20003f48000 */
[----:B------:R-:W-:-:S02]  /*1fa0*/  IMAD.IADD R149, R134, 0x1, R15 ;  /* 0x0000000186957824 */ /* 0x000fc400078e020f */
[----:B------:R-:W-:Y:S01]  /*1fb0*/  IMAD.IADD R151, R134, 0x1, R17 ;  /* 0x0000000186977824 */ /* 0x000fe200078e0211 */
[----:B------:R-:W-:Y:S01]  /*1fc0*/  CS2R R152, SRZ ;  /* 0x0000000000987805 */ /* 0x000fe2000001ff00 */
[----:B------:R-:W-:Y:S01]  /*1fd0*/  IMAD.MOV.U32 R148, RZ, RZ, RZ ;  /* 0x000000ffff947224 */ /* 0x000fe200078e00ff */
[----:B------:R-:W-:Y:S01]  /*1fe0*/  @P4 FSEL R124, R124, R123, P2 ;  /* 0x0000007b7c7c4208 */ /* 0x000fe20001000000 */
[----:B0-----:R-:W-:-:S04]  /*1ff0*/  IMAD.WIDE R6, R13, 0x4, R2 ;  /* 0x000000040d067825 */ /* 0x001fc800078e0202 */
[--C-:B-1----:R-:W-:Y:S01]  /*2000*/  IMAD.WIDE R8, R149, 0x4, R2.reuse ;  /* 0x0000000495087825 */ /* 0x102fe200078e0202 */
[----:B---3--:R-:W-:Y:S01]  /*2010*/  FSETP.GEU.AND P3, PT, R124, R121, PT ;  /* 0x000000797c00720b */ /* 0x008fe20003f6e000 */
[----:B------:R0:W3:Y:S02]  /*2020*/  @P1 LDG.E.EL R152, desc[UR6][R6.64] ;  /* 0x0000000606981981 */ /* 0x0000e4000c2e1900 */
[----:B------:R-:W-:-:S04]  /*2030*/  IMAD.WIDE R10, R151, 0x4, R2 ;  /* 0x00000004970a7825 */ /* 0x000fc800078e0202 */
[C---:B------:R-:W-:Y:S01]  /*2040*/  IMAD.IADD R13, R134.reuse, 0x1, R19 ;  /* 0x00000001860d7824 */ /* 0x040fe200078e0213 */
[----:B------:R1:W2:Y:S01]  /*2050*/  @P1 LDG.E.EL R153, desc[UR6][R8.64] ;  /* 0x0000000608991981 */ /* 0x0002a2000c2e1900 */
[C---:B------:R-:W-:Y:S02]  /*2060*/  IMAD.IADD R5, R134.reuse, 0x1, R119 ;  /* 0x0000000186057824 */ /* 0x040fe400078e0277 */
[C---:B------:R-:W-:Y:S01]  /*2070*/  IMAD.IADD R155, R134.reuse, 0x1, R115 ;  /* 0x00000001869b7824 */ /* 0x040fe200078e0273 */
[----:B------:R0:W2:Y:S01]  /*2080*/  @P1 LDG.E.EL R148, desc[UR6][R10.64] ;  /* 0x000000060a941981 */ /* 0x0000a2000c2e1900 */
[C---:B------:R-:W-:Y:S02]  /*2090*/  IMAD.IADD R157, R134.reuse, 0x1, R111 ;  /* 0x00000001869d7824 */ /* 0x040fe400078e026f */
[----:B------:R-:W-:Y:S01]  /*20a0*/  IMAD.IADD R159, R134, 0x1, R113 ;  /* 0x00000001869f7824 */ /* 0x000fe200078e0271 */
[----:B------:R-:W-:Y:S01]  /*20b0*/  CS2R R150, SRZ ;  /* 0x0000000000967805 */ /* 0x000fe2000001ff00 */
[----:B------:R-:W-:-:S02]  /*20c0*/  IMAD.MOV.U32 R149, RZ, RZ, RZ ;  /* 0x000000ffff957224 */ /* 0x000fc400078e00ff */
[----:B------:R-:W-:Y:S02]  /*20d0*/  IMAD.MOV.U32 R138, RZ, RZ, RZ ;  /* 0x000000ffff8a7224 */ /* 0x000fe400078e00ff */
[----:B------:R-:W-:Y:S02]  /*20e0*/  IMAD.MOV.U32 R123, RZ, RZ, RZ ;  /* 0x000000ffff7b7224 */ /* 0x000fe400078e00ff */
[----:B0-----:R-:W-:-:S04]  /*20f0*/  IMAD.WIDE R6, R13, 0x4, R2 ;  /* 0x000000040d067825 */ /* 0x001fc800078e0202 */
[--C-:B------:R-:W-:Y:S01]  /*2100*/  IMAD.WIDE R4, R5, 0x4, R2.reuse ;  /* 0x0000000405047825 */ /* 0x100fe200078e0202 */
[----:B------:R0:W2:Y:S03]  /*2110*/  @P1 LDG.E.EL R150, desc[UR6][R6.64] ;  /* 0x0000000606961981 */ /* 0x0000a6000c2e1900 */
[--C-:B-1----:R-:W-:Y:S01]  /*2120*/  IMAD.WIDE R8, R155, 0x4, R2.reuse ;  /* 0x000000049b087825 */ /* 0x102fe200078e0202 */
[----:B------:R1:W2:Y:S03]  /*2130*/  @P1 LDG.E.EL R151, desc[UR6][R4.64] ;  /* 0x0000000604971981 */ /* 0x0002a6000c2e1900 */
[--C-:B------:R-:W-:Y:S01]  /*2140*/  IMAD.WIDE R10, R157, 0x4, R2.reuse ;  /* 0x000000049d0a7825 */ /* 0x100fe200078e0202 */
[----:B------:R-:W2:Y:S03]  /*2150*/  @P1 LDG.E.EL R149, desc[UR6][R8.64] ;  /* 0x0000000608951981 */ /* 0x000ea6000c2e1900 */
[----:B------:R-:W-:Y:S01]  /*2160*/  IMAD.WIDE R12, R159, 0x4, R2 ;  /* 0x000000049f0c7825 */ /* 0x000fe200078e0202 */
[----:B------:R0:W2:Y:S04]  /*2170*/  @P1 LDG.E.EL R138, desc[UR6][R10.64] ;  /* 0x000000060a8a1981 */ /* 0x0000a8000c2e1900 */
[----:B------:R0:W2:Y:S01]  /*2180*/  @P1 LDG.E.EL R123, desc[UR6][R12.64] ;  /* 0x000000060c7b1981 */ /* 0x0000a2000c2e1900 */
[----:B------:R-:W-:-:S04]  /*2190*/  FSETP.NAN.AND P1, PT, R121, R121, PT ;  /* 0x000000797900720b */ /* 0x000fc80003f28000 */
[----:B------:R-:W-:-:S04]  /*21a0*/  @P3 FSEL R121, R121, R124, P1 ;  /* 0x0000007c79793208 */ /* 0x000fc80000800000 */
[-C--:B------:R-:W-:Y:S02]  /*21b0*/  FSETP.GEU.AND P2, PT, R121, R122.reuse, PT ;  /* 0x0000007a7900720b */ /* 0x080fe40003f4e000 */
[----:B------:R-:W-:Y:S02]  /*21c0*/  LOP3.LUT R145, R145, 0xfeffffff, RZ, 0xc0, !PT ;  /* 0xfeffffff91917812 */ /* 0x000fe400078ec0ff */
[----:B------:R-:W-:Y:S02]  /*21d0*/  FSETP.NAN.AND P1, PT, R122, R122, PT ;  /* 0x0000007a7a00720b */ /* 0x000fe40003f28000 */
[----:B------:R-:W-:Y:S02]  /*21e0*/  @P5 LOP3.LUT R145, R145, 0x1000000, RZ, 0xfc, !PT ;  /* 0x0100000091915812 */ /* 0x000fe400078efcff */
[----:B0-----:R-:W-:Y:S01]  /*21f0*/  LOP3.LUT R6, R18, 0xe0, RZ, 0xfc, !PT ;  /* 0x000000e012067812 */ /* 0x001fe200078efcff */
[----:B------:R-:W-:Y:S01]  /*2200*/  VIADD R124, R117, 0x2ae0 ;  /* 0x00002ae0757c7836 */ /* 0x000fe20000000000 */
[----:B------:R-:W-:-:S03]  /*2210*/  LOP3.LUT R145, R145, 0xff7fffff, RZ, 0xc0, !PT ;  /* 0xff7fffff91917812 */ /* 0x000fc600078ec0ff */
[----:B------:R-:W-:Y:S02]  /*2220*/  @P2 FSEL R122, R122, R121, P1 ;  /* 0x000000797a7a2208 */ /* 0x000fe40000800000 */
[----:B------:R-:W-:Y:S01]  /*2230*/  ISETP.LT.AND P1, PT, R6, 0x300, !P0 ;  /* 0x000003000600780c */ /* 0x000fe20004721270 */
[----:B-1----:R-:W-:Y:S01]  /*2240*/  IMAD.IADD R5, R14, 0x1, R124 ;  /* 0x000000010e057824 */ /* 0x002fe200078e027c */
[----:B------:R-:W-:Y:S01]  /*2250*/  @P4 LOP3.LUT R145, R145, 0x800000, RZ, 0xfc, !PT ;  /* 0x0080000091914812 */ /* 0x000fe200078efcff */
[----:B------:R-:W-:Y:S01]  /*2260*/  IMAD.IADD R7, R124, 0x1, R16 ;  /* 0x000000017c077824 */ /* 0x000fe200078e0210 */
[----:B------:R-:W-:Y:S02]  /*2270*/  CS2R R156, SRZ ;  /* 0x00000000009c7805 */ /* 0x000fe4000001ff00 */
[----:B------:R-:W-:Y:S01]  /*2280*/  CS2R R160, SRZ ;  /* 0x0000000000a07805 */ /* 0x000fe2000001ff00 */
[----:B------:R-:W-:Y:S01]  /*2290*/  IMAD.WIDE R10, R5, 0x4, R2 ;  /* 0x00000004050a7825 */ /* 0x000fe200078e0202 */
[----:B------:R-:W-:-:S03]  /*22a0*/  LOP3.LUT R145, R145, 0xfffffeff, RZ, 0xc0, !PT ;  /* 0xfffffeff91917812 */ /* 0x000fc600078ec0ff */
[----:B------:R-:W-:Y:S01]  /*22b0*/  IMAD.WIDE R4, R7, 0x4, R2 ;  /* 0x0000000407047825 */ /* 0x000fe200078e0202 */
[----:B------:R-:W-:Y:S01]  /*22c0*/  @P3 LOP3.LUT R145, R145, 0x100, RZ, 0xfc, !PT ;  /* 0x0000010091913812 */ /* 0x000fe200078efcff */
[----:B------:R0:W2:Y:S02]  /*22d0*/  @P1 LDG.E.EL R156, desc[UR6][R10.64] ;  /* 0x000000060a9c1981 */ /* 0x0000a4000c2e1900 */
[C---:B------:R-:W-:Y:S02]  /*22e0*/  IMAD.IADD R9, R124.reuse, 0x1, R15 ;  /* 0x000000017c097824 */ /* 0x040fe400078e020f */
[C---:B------:R-:W-:Y:S01]  /*22f0*/  IMAD.IADD R13, R124.reuse, 0x1, R17 ;  /* 0x000000017c0d7824 */ /* 0x040fe200078e0211 */
[----:B------:R-:W2:Y:S01]  /*2300*/  @P1 LDG.E.EL R160, desc[UR6][R4.64] ;  /* 0x0000000604a01981 */ /* 0x000ea2000c2e1900 */
[----:B------:R-:W-:Y:S02]  /*2310*/  IMAD.IADD R121, R124, 0x1, R119 ;  /* 0x000000017c797824 */ /* 0x000fe400078e0277 */
[----:B------:R-:W-:Y:S01]  /*2320*/  IMAD.WIDE R6, R9, 0x4, R2 ;  /* 0x0000000409067825 */ /* 0x000fe200078e0202 */
[----:B------:R-:W-:-:S02]  /*2330*/  LOP3.LUT R145, R145, 0xffffffef, RZ, 0xc0, !PT ;  /* 0xffffffef91917812 */ /* 0x000fc400078ec0ff */
[----:B------:R-:W-:Y:S01]  /*2340*/  CS2R R154, SRZ ;  /* 0x00000000009a7805 */ /* 0x000fe2000001ff00 */
[----:B------:R-:W-:Y:S01]  /*2350*/  IMAD.WIDE R8, R13, 0x4, R2 ;  /* 0x000000040d087825 */ /* 0x000fe200078e0202 */
[----:B------:R1:W2:Y:S03]  /*2360*/  @P1 LDG.E.EL R161, desc[UR6][R6.64] ;  /* 0x0000000606a11981 */ /* 0x0002a6000c2e1900 */
[C---:B------:R-:W-:Y:S02]  /*2370*/  IMAD.IADD R13, R124.reuse, 0x1, R19 ;  /* 0x000000017c0d7824 */ /* 0x040fe400078e0213 */
[----:B0-----:R-:W-:Y:S01]  /*2380*/  IMAD.WIDE R10, R121, 0x4, R2 ;  /* 0x00000004790a7825 */ /* 0x001fe200078e0202 */
[----:B------:R-:W-:Y:S01]  /*2390*/  @P2 LOP3.LUT R145, R145, 0x10, RZ, 0xfc, !PT ;  /* 0x0000001091912812 */ /* 0x000fe200078efcff */
[----:B------:R0:W2:Y:S02]  /*23a0*/  @P1 LDG.E.EL R154, desc[UR6][R8.64] ;  /* 0x00000006089a1981 */ /* 0x0000a4000c2e1900 */
[----:B------:R-:W-:Y:S01]  /*23b0*/  IMAD.IADD R121, R124, 0x1, R115 ;  /* 0x000000017c797824 */ /* 0x000fe200078e0273 */
[----:B------:R-:W-:Y:S01]  /*23c0*/  FSETP.GEU.AND P2, PT, R122, R97, PT ;  /* 0x000000617a00720b */ /* 0x000fe20003f4e000 */
[----:B-1----:R-:W-:-:S02]  /*23d0*/  IMAD.IADD R7, R124, 0x1, R111 ;  /* 0x000000017c077824 */ /* 0x002fc400078e026f */
[----:B------:R-:W-:Y:S01]  /*23e0*/  IMAD.MOV.U32 R134, RZ, RZ, RZ ;  /* 0x000000ffff867224 */ /* 0x000fe200078e00ff */
[----:B------:R-:W-:Y:S01]  /*23f0*/  LOP3.LUT R18, R18, 0xf0, RZ, 0xfc, !PT ;  /* 0x000000f012127812 */ /* 0x000fe200078efcff */
[----:B------:R-:W-:Y:S01]  /*2400*/  IMAD.IADD R159, R124, 0x1, R113 ;  /* 0x000000017c9f7824 */ /* 0x000fe200078e0271 */
[----:B------:R-:W2:Y:S01]  /*2410*/  @P1 LDG.E.EL R157, desc[UR6][R10.64] ;  /* 0x000000060a9d1981 */ /* 0x000ea2000c2e1900 */
[----:B------:R-:W-:-:S04]  /*2420*/  IMAD.WIDE R4, R13, 0x4, R2 ;  /* 0x000000040d047825 */ /* 0x000fc800078e0202 */
[--C-:B------:R-:W-:Y:S01]  /*2430*/  IMAD.WIDE R12, R121, 0x4, R2.reuse ;  /* 0x00000004790c7825 */ /* 0x100fe200078e0202 */
[----:B------:R1:W2:Y:S03]  /*2440*/  @P1 LDG.E.EL R134, desc[UR6][R4.64] ;  /* 0x0000000604861981 */ /* 0x0002a6000c2e1900 */
[----:B------:R-:W-:Y:S02]  /*2450*/  IMAD.MOV.U32 R124, RZ, RZ, RZ ;  /* 0x000000ffff7c7224 */ /* 0x000fe400078e00ff */
[----:B------:R-:W-:Y:S01]  /*2460*/  IMAD.WIDE R6, R7, 0x4, R2 ;  /* 0x0000000407067825 */ /* 0x000fe200078e0202 */
[----:B------:R-:W-:Y:S01]  /*2470*/  ISETP.LT.AND P0, PT, R18, 0x300, !P0 ;  /* 0x000003001200780c */ /* 0x000fe20004701270 */
[----:B------:R-:W2:Y:S02]  /*2480*/  @P1 LDG.E.EL R155, desc[UR6][R12.64] ;  /* 0x000000060c9b1981 */ /* 0x000ea4000c2e1900 */
[----:B------:R-:W-:-:S02]  /*2490*/  IMAD.MOV.U32 R121, RZ, RZ, RZ ;  /* 0x000000ffff797224 */ /* 0x000fc400078e00ff */
[----:B0-----:R-:W-:Y:S01]  /*24a0*/  IMAD.WIDE R8, R159, 0x4, R2 ;  /* 0x000000049f087825 */ /* 0x001fe200078e0202 */
[----:B------:R0:W2:Y:S03]  /*24b0*/  @P1 LDG.E.EL R124, desc[UR6][R6.64] ;  /* 0x00000006067c1981 */ /* 0x0000a6000c2e1900 */
[----:B-1----:R-:W-:Y:S01]  /*24c0*/  VIADD R4, R117, 0x2df0 ;  /* 0x00002df075047836 */ /* 0x002fe20000000000 */
[----:B------:R1:W2:Y:S01]  /*24d0*/  @P1 LDG.E.EL R121, desc[UR6][R8.64] ;  /* 0x0000000608791981 */ /* 0x0002a2000c2e1900 */
[C---:B------:R-:W-:Y:S02]  /*24e0*/  FSETP.NAN.AND P1, PT, R97.reuse, R97, PT ;  /* 0x000000616100720b */ /* 0x040fe40003f28000 */
[----:B------:R-:W-:Y:S02]  /*24f0*/  IMAD.IADD R5, R14, 0x1, R4 ;  /* 0x000000010e057824 */ /* 0x000fe400078e0204 */
[----:B0-----:R-:W-:Y:S01]  /*2500*/  IMAD.IADD R7, R4, 0x1, R16 ;  /* 0x0000000104077824 */ /* 0x001fe200078e0210 */
[----:B------:R-:W-:Y:S01]  /*2510*/  @P2 FSEL R97, R97, R122, P1 ;  /* 0x0000007a61612208 */ /* 0x000fe20000800000 */
[----:B------:R-:W-:-:S02]  /*2520*/  IMAD.MOV.U32 R117, RZ, RZ, RZ ;  /* 0x000000ffff757224 */ /* 0x000fc400078e00ff */
[----:B------:R-:W-:Y:S02]  /*2530*/  IMAD.MOV.U32 R122, RZ, RZ, RZ ;  /* 0x000000ffff7a7224 */ /* 0x000fe400078e00ff */
[C---:B-1----:R-:W-:Y:S02]  /*2540*/  IMAD.IADD R9, R4.reuse, 0x1, R17 ;  /* 0x0000000104097824 */ /* 0x042fe400078e0211 */
[----:B------:R-:W-:Y:S02]  /*2550*/  IMAD.IADD R11, R4, 0x1, R19 ;  /* 0x00000001040b7824 */ /* 0x000fe400078e0213 */
[----:B------:R-:W-:-:S04]  /*2560*/  IMAD.WIDE R18, R5, 0x4, R2 ;  /* 0x0000000405127825 */ /* 0x000fc800078e0202 */
[----:B------:R-:W-:Y:S01]  /*2570*/  IMAD.WIDE R16, R7, 0x4, R2 ;  /* 0x0000000407107825 */ /* 0x000fe200078e0202 */
[----:B------:R-:W2:Y:S04]  /*2580*/  @P0 LDG.E.EL R117, desc[UR6][R18.64] ;  /* 0x0000000612750981 */ /* 0x000ea8000c2e1900 */
[----:B------:R0:W2:Y:S01]  /*2590*/  @P0 LDG.E.EL R122, desc[UR6][R16.64] ;  /* 0x00000006107a0981 */ /* 0x0000a2000c2e1900 */
[----:B------:R-:W-:Y:S01]  /*25a0*/  IMAD.IADD R15, R4, 0x1, R15 ;  /* 0x00000001040f7824 */ /* 0x000fe200078e020f */
[----:B------:R-:W-:Y:S01]  /*25b0*/  LOP3.LUT R146, R146, 0xfffffff7, RZ, 0xc0, !PT ;  /* 0xfffffff792927812 */ /* 0x000fe200078ec0ff */
[----:B------:R-:W-:Y:S02]  /*25c0*/  IMAD.MOV.U32 R159, RZ, RZ, RZ ;  /* 0x000000ffff9f7224 */ /* 0x000fe400078e00ff */
[----:B------:R-:W-:Y:S01]  /*25d0*/  IMAD.WIDE R14, R15, 0x4, R2 ;  /* 0x000000040f0e7825 */ /* 0x000fe200078e0202 */
[----:B------:R-:W-:-:S03]  /*25e0*/  @P2 LOP3.LUT R146, R146, 0x8, RZ, 0xfc, !PT ;  /* 0x0000000892922812 */ /* 0x000fc600078efcff */
[C---:B------:R-:W-:Y:S02]  /*25f0*/  IMAD.IADD R119, R4.reuse, 0x1, R119 ;  /* 0x0000000104777824 */ /* 0x040fe400078e0277 */
[C---:B------:R-:W-:Y:S02]  /*2600*/  IMAD.IADD R115, R4.reuse, 0x1, R115 ;  /* 0x0000000104737824 */ /* 0x040fe400078e0273 */
[C---:B------:R-:W-:Y:S01]  /*2610*/  IMAD.IADD R13, R4.reuse, 0x1, R111 ;  /* 0x00000001040d7824 */ /* 0x040fe200078e026f */
[----:B------:R-:W-:Y:S01]  /*2620*/  FSETP.GEU.AND P2, PT, R97, R96, PT ;  /* 0x000000606100720b */ /* 0x000fe20003f4e000 */
[----:B------:R-:W-:Y:S01]  /*2630*/  IMAD.IADD R113, R4, 0x1, R113 ;  /* 0x0000000104717824 */ /* 0x000fe200078e0271 */
[----:B------:R1:W2:Y:S01]  /*2640*/  @P0 LDG.E.EL R159, desc[UR6][R14.64] ;  /* 0x000000060e9f0981 */ /* 0x0002a2000c2e1900 */
[----:B------:R-:W-:Y:S01]  /*2650*/  IMAD.WIDE R4, R9, 0x4, R2 ;  /* 0x0000000409047825 */ /* 0x000fe200078e0202 */
[----:B0-----:R-:W-:-:S03]  /*2660*/  CS2R R16, SRZ ;  /* 0x0000000000107805 */ /* 0x001fc6000001ff00 */
[----:B------:R-:W-:Y:S01]  /*2670*/  IMAD.WIDE R8, R11, 0x4, R2 ;  /* 0x000000040b087825 */ /* 0x000fe200078e0202 */
[----:B------:R-:W-:-:S03]  /*2680*/  FSETP.GT.AND P5, PT, R94, R99, PT ;  /* 0x000000635e00720b */ /* 0x000fc60003fa4000 */
[----:B------:R-:W-:Y:S01]  /*2690*/  IMAD.MOV.U32 R166, RZ, RZ, RZ ;  /* 0x000000ffffa67224 */ /* 0x000fe200078e00ff */
[----:B-1----:R-:W-:Y:S01]  /*26a0*/  CS2R R14, SRZ ;  /* 0x00000000000e7805 */ /* 0x002fe2000001ff00 */
[----:B------:R-:W-:Y:S01]  /*26b0*/  IMAD.MOV.U32 R111, RZ, RZ, RZ ;  /* 0x000000ffff6f7224 */ /* 0x000fe200078e00ff */
[----:B------:R-:W2:Y:S01]  /*26c0*/  @P0 LDG.E.EL R16, desc[UR6][R8.64] ;  /* 0x0000000608100981 */ /* 0x000ea2000c2e1900 */
[--C-:B------:R-:W-:Y:S01]  /*26d0*/  IMAD.WIDE R6, R119, 0x4, R2.reuse ;  /* 0x0000000477067825 */ /* 0x100fe200078e0202 */
[----:B------:R-:W-:Y:S02]  /*26e0*/  FSETP.GT.AND P1, PT, R89, R98, PT ;  /* 0x000000625900720b */ /* 0x000fe40003f24000 */
[----:B------:R-:W2:Y:S01]  /*26f0*/  @P0 LDG.E.EL R166, desc[UR6][R4.64] ;  /* 0x0000000604a60981 */ /* 0x000ea2000c2e1900 */
[----:B------:R-:W-:-:S03]  /*2700*/  IMAD.WIDE R10, R115, 0x4, R2 ;  /* 0x00000004730a7825 */ /* 0x000fc600078e0202 */
[----:B------:R-:W5:Y:S01]  /*2710*/  @P0 LDG.E.EL R111, desc[UR6][R6.64] ;  /* 0x00000006066f0981 */ /* 0x000f62000c2e1900 */
[----:B------:R-:W-:-:S03]  /*2720*/  IMAD.WIDE R12, R13, 0x4, R2 ;  /* 0x000000040d0c7825 */ /* 0x000fc600078e0202 */
[----:B------:R-:W5:Y:S01]  /*2730*/  @P0 LDG.E.EL R17, desc[UR6][R10.64] ;  /* 0x000000060a110981 */ /* 0x000f62000c2e1900 */
[----:B------:R-:W-:-:S03]  /*2740*/  IMAD.WIDE R2, R113, 0x4, R2 ;  /* 0x0000000471027825 */ /* 0x000fc600078e0202 */
[----:B------:R-:W5:Y:S04]  /*2750*/  @P0 LDG.E.EL R14, desc[UR6][R12.64] ;  /* 0x000000060c0e0981 */ /* 0x000f68000c2e1900 */
[----:B------:R0:W5:Y:S01]  /*2760*/  @P0 LDG.E.EL R15, desc[UR6][R2.64] ;  /* 0x00000006020f0981 */ /* 0x000162000c2e1900 */
[----:B------:R-:W-:-:S04]  /*2770*/  FSETP.NAN.AND P0, PT, R96, R96, PT ;  /* 0x000000606000720b */ /* 0x000fc80003f08000 */
[----:B------:R-:W-:Y:S02]  /*2780*/  @P2 SEL R96, R96, R97, P0 ;  /* 0x0000006160602207 */ /* 0x000fe40000000000 */
[C---:B------:R-:W-:Y:S02]  /*2790*/  FSETP.NAN.AND P0, PT, R94.reuse, R94, PT ;  /* 0x0000005e5e00720b */ /* 0x040fe40003f08000 */
[----:B------:R-:W-:Y:S02]  /*27a0*/  LOP3.LUT R145, R145, 0xffbfffff, RZ, 0xc0, !PT ;  /* 0xffbfffff91917812 */ /* 0x000fe400078ec0ff */
[----:B------:R-:W-:Y:S02]  /*27b0*/  @!P5 FSEL R94, R94, R99, P0 ;  /* 0x000000635e5ed208 */ /* 0x000fe40000000000 */
[----:B------:R-:W-:Y:S02]  /*27c0*/  FSETP.NAN.AND P0, PT, R89, R89, PT ;  /* 0x000000595900720b */ /* 0x000fe40003f08000 */
[----:B------:R-:W-:-:S02]  /*27d0*/  @P1 LOP3.LUT R145, R145, 0x400000, RZ, 0xfc, !PT ;  /* 0x0040000091911812 */ /* 0x000fc400078efcff */
[----:B------:R-:W-:Y:S02]  /*27e0*/  @!P1 FSEL R89, R89, R98, P0 ;  /* 0x0000006259599208 */ /* 0x000fe40000000000 */
[C---:B------:R-:W-:Y:S02]  /*27f0*/  FSETP.GT.AND P1, PT, R79.reuse, R100, PT ;  /* 0x000000644f00720b */ /* 0x040fe40003f24000 */
[----:B------:R-:W-:Y:S02]  /*2800*/  FSETP.NAN.AND P0, PT, R79, R79, PT ;  /* 0x0000004f4f00720b */ /* 0x000fe40003f08000 */
[----:B------:R-:W-:-:S09]  /*2810*/  LOP3.LUT R145, R145, 0xffdfffff, RZ, 0xc0, !PT ;  /* 0xffdfffff91917812 */ /* 0x000fd200078ec0ff */
[----:B------:R-:W-:Y:S02]  /*2820*/  @P1 LOP3.LUT R145, R145, 0x200000, RZ, 0xfc, !PT ;  /* 0x0020000091911812 */ /* 0x000fe400078efcff */
        /* <DEDUP_REMOVED lines=26> */
[C---:B----4-:R-:W-:Y:S02]  /*29d0*/  FSETP.GT.AND P1, PT, R38.reuse, R101, PT ;  /* 0x000000652600720b */ /* 0x050fe40003f24000 */
[----:B------:R-:W-:Y:S02]  /*29e0*/  FSETP.NAN.AND P0, PT, R38, R38, PT ;  /* 0x000000262600720b */ /* 0x000fe40003f08000 */
[----:B------:R-:W-:-:S09]  /*29f0*/  LOP3.LUT R145, R145, 0xffff7fff, RZ, 0xc0, !PT ;  /* 0xffff7fff91917812 */ /* 0x000fd200078ec0ff */
[----:B------:R-:W-:Y:S02]  /*2a00*/  @P1 LOP3.LUT R145, R145, 0x8000, RZ, 0xfc, !PT ;  /* 0x0000800091911812 */ /* 0x000fe400078efcff */
[----:B------:R-:W-:Y:S02]  /*2a10*/  @!P1 FSEL R38, R38, R101, P0 ;  /* 0x0000006526269208 */ /* 0x000fe40000000000 */
[-C--:B------:R-:W-:Y:S02]  /*2a20*/  FSETP.GEU.AND P1, PT, R94, R95.reuse, PT ;  /* 0x0000005f5e00720b */ /* 0x080fe40003f2e000 */
[----:B------:R-:W-:Y:S02]  /*2a30*/  FSETP.NAN.AND P0, PT, R95, R95, PT ;  /* 0x0000005f5f00720b */ /* 0x000fe40003f08000 */
[----:B------:R-:W-:-:S09]  /*2a40*/  LOP3.LUT R145, R145, 0xffffbfff, RZ, 0xc0, !PT ;  /* 0xffffbfff91917812 */ /* 0x000fd200078ec0ff */
[----:B------:R-:W-:Y:S02]  /*2a50*/  @P1 LOP3.LUT R145, R145, 0x4000, RZ, 0xfc, !PT ;  /* 0x0000400091911812 */ /* 0x000fe400078efcff */
[----:B------:R-:W-:Y:S02]  /*2a60*/  @P1 FSEL R95, R95, R94, P0 ;  /* 0x0000005e5f5f1208 */ /* 0x000fe40000000000 */
[C---:B------:R-:W-:Y:S02]  /*2a70*/  FSETP.GT.AND P1, PT, R37.reuse, R112, PT ;  /* 0x000000702500720b */ /* 0x040fe40003f24000 */
        /* <DEDUP_REMOVED lines=26> */
[----:B------:R-:W-:-:S09]  /*2c20*/  P2R R92, PR, RZ, 0x2 ;  /* 0x00000002ff5c7803 */ /* 0x000fd20000000000 */
[----:B------:R-:W-:Y:S02]  /*2c30*/  @P1 FSEL R90, R90, R93, P0 ;  /* 0x0000005d5a5a1208 */ /* 0x000fe40000000000 */
[C---:B---3--:R-:W-:Y:S02]  /*2c40*/  FSETP.GT.AND P1, PT, R152.reuse, R105, PT ;  /* 0x000000699800720b */ /* 0x048fe40003f24000 */
[----:B------:R-:W-:Y:S02]  /*2c50*/  FSETP.NAN.AND P0, PT, R152, R152, PT ;  /* 0x000000989800720b */ /* 0x000fe40003f08000 */
[----:B0-----:R-:W-:-:S09]  /*2c60*/  P2R R2, PR, RZ, 0x2 ;  /* 0x00000002ff027803 */ /* 0x001fd20000000000 */
[----:B------:R-:W-:Y:S02]  /*2c70*/  @!P1 FSEL R152, R152, R105, P0 ;  /* 0x0000006998989208 */ /* 0x000fe40000000000 */
[-C--:B------:R-:W-:Y:S02]  /*2c80*/  FSETP.GEU.AND P1, PT, R90, R91.reuse, PT ;  /* 0x0000005b5a00720b */ /* 0x080fe40003f2e000 */
[----:B------:R-:W-:Y:S02]  /*2c90*/  FSETP.NAN.AND P0, PT, R91, R91, PT ;  /* 0x0000005b5b00720b */ /* 0x000fe40003f08000 */
[----:B------:R-:W-:-:S09]  /*2ca0*/  P2R R93, PR, RZ, 0x2 ;  /* 0x00000002ff5d7803 */ /* 0x000fd20000000000 */
[----:B------:R-:W-:Y:S02]  /*2cb0*/  @P1 FSEL R91, R91, R90, P0 ;  /* 0x0000005a5b5b1208 */ /* 0x000fe40000000000 */
[C---:B--2---:R-:W-:Y:S02]  /*2cc0*/  FSETP.GT.AND P1, PT, R160.reuse, R156, PT ;  /* 0x0000009ca000720b */ /* 0x044fe40003f24000 */
[----:B------:R-:W-:Y:S02]  /*2cd0*/  FSETP.NAN.AND P0, PT, R160, R160, PT ;  /* 0x000000a0a000720b */ /* 0x000fe40003f08000 */
[----:B------:R-:W-:-:S09]  /*2ce0*/  P2R R3, PR, RZ, 0x2 ;  /* 0x00000002ff037803 */ /* 0x000fd20000000000 */
[----:B------:R-:W-:Y:S02]  /*2cf0*/  @!P1 FSEL R160, R160, R156, P0 ;  /* 0x0000009ca0a09208 */ /* 0x000fe40000000000 */
[-C--:B------:R-:W-:Y:S02]  /*2d00*/  FSETP.GEU.AND P1, PT, R91, R88.reuse, PT ;  /* 0x000000585b00720b */ /* 0x080fe40003f2e000 */
[----:B------:R-:W-:Y:S02]  /*2d10*/  FSETP.NAN.AND P0, PT, R88, R88, PT ;  /* 0x000000585800720b */ /* 0x000fe40003f08000 */
[----:B------:R-:W-:-:S09]  /*2d20*/  P2R R90, PR, RZ, 0x2 ;  /* 0x00000002ff5a7803 */ /* 0x000fd20000000000 */
[----:B------:R-:W-:Y:S02]  /*2d30*/  @P1 FSEL R88, R88, R91, P0 ;  /* 0x0000005b58581208 */ /* 0x000fe40000000000 */
[C---:B------:R-:W-:Y:S02]  /*2d40*/  FSETP.GT.AND P1, PT, R122.reuse, R117, PT ;  /* 0x000000757a00720b */ /* 0x040fe40003f24000 */
[----:B------:R-:W-:Y:S02]  /*2d50*/  FSETP.NAN.AND P0, PT, R122, R122, PT ;  /* 0x0000007a7a00720b */ /* 0x000fe40003f08000 */
[----:B------:R-:W-:-:S09]  /*2d60*/  P2R R4, PR, RZ, 0x2 ;  /* 0x00000002ff047803 */ /* 0x000fd20000000000 */
[----:B------:R-:W-:Y:S02]  /*2d70*/  @!P1 FSEL R122, R122, R117, P0 ;  /* 0x000000757a7a9208 */ /* 0x000fe40000000000 */
[-C--:B------:R-:W-:Y:S02]  /*2d80*/  FSETP.GEU.AND P1, PT, R88, R87.reuse, PT ;  /* 0x000000575800720b */ /* 0x080fe40003f2e000 */
[----:B------:R-:W-:Y:S02]  /*2d90*/  FSETP.NAN.AND P0, PT, R87, R87, PT ;  /* 0x000000575700720b */ /* 0x000fe40003f08000 */
[----:B------:R-:W-:-:S09]  /*2da0*/  P2R R91, PR, RZ, 0x2 ;  /* 0x00000002ff5b7803 */ /* 0x000fd20000000000 */
[----:B------:R-:W-:Y:S02]  /*2db0*/  @P1 SEL R87, R87, R88, P0 ;  /* 0x0000005857571207 */ /* 0x000fe40000000000 */
[-C--:B------:R-:W-:Y:S02]  /*2dc0*/  FSETP.GEU.AND P1, PT, R89, R86.reuse, PT ;  /* 0x000000565900720b */ /* 0x080fe40003f2e000 */
[----:B------:R-:W-:Y:S02]  /*2dd0*/  FSETP.NAN.AND P0, PT, R86, R86, PT ;  /* 0x000000565600720b */ /* 0x000fe40003f08000 */
[----:B------:R-:W-:-:S09]  /*2de0*/  P2R R5, PR, RZ, 0x2 ;  /* 0x00000002ff057803 */ /* 0x000fd20000000000 */
[----:B------:R-:W-:Y:S02]  /*2df0*/  @P1 FSEL R86, R86, R89, P0 ;  /* 0x0000005956561208 */ /* 0x000fe40000000000 */
        /* <DEDUP_REMOVED lines=12> */
[-C--:B-----5:R-:W-:Y:S02]  /*2ec0*/  FSETP.GEU.AND P1, PT, R55, R56.reuse, PT ;  /* 0x000000383700720b */ /* 0x0a0fe40003f2e000 */
        /* <DEDUP_REMOVED lines=349> */
[----:B------:R-:W-:Y:S02]  /*44a0*/  P2R R106, PR, RZ, 0x2 ;  /* 0x00000002ff6a7803 */ /* 0x000fe40000000000 */
[----:B------:R-:W-:-:S07]  /*44b0*/  FSETP.GEU.AND P4, PT, R141, R144, PT ;  /* 0x000000908d00720b */ /* 0x000fce0003f8e000 */
[----:B------:R-:W-:Y:S02]  /*44c0*/  @P1 SEL R133, R133, R132, P0 ;  /* 0x0000008485851207 */ /* 0x000fe40000000000 */
[-C--:B------:R-:W-:Y:S02]  /*44d0*/  FSETP.GEU.AND P1, PT, R140, R137.reuse, PT ;  /* 0x000000898c00720b */ /* 0x080fe40003f2e000 */
[----:B------:R-:W-:Y:S02]  /*44e0*/  FSETP.NAN.AND P0, PT, R137, R137, PT ;  /* 0x000000898900720b */ /* 0x000fe40003f08000 */
[----:B------:R-:W-:Y:S02]  /*44f0*/  LOP3.LUT R147, R147, 0xfffff7ff, RZ, 0xc0, !PT ;  /* 0xfffff7ff93937812 */ /* 0x000fe400078ec0ff */
[----:B------:R-:W-:Y:S02]  /*4500*/  FSETP.GEU.AND P3, PT, R142, R126, PT ;  /* 0x0000007e8e00720b */ /* 0x000fe40003f6e000 */
[----:B------:R-:W-:-:S02]  /*4510*/  @P2 LOP3.LUT R147, R147, 0x800, RZ, 0xfc, !PT ;  /* 0x0000080093932812 */ /* 0x000fc400078efcff */
[----:B------:R-:W-:-:S03]  /*4520*/  FSETP.GEU.AND P2, PT, R138, R123, PT ;  /* 0x0000007b8a00720b */ /* 0x000fc60003f4e000 */
[----:B------:R-:W-:Y:S02]  /*4530*/  @P1 SEL R137, R137, R140, P0 ;  /* 0x0000008c89891207 */ /* 0x000fe40000000000 */
[C---:B------:R-:W-:Y:S02]  /*4540*/  FSETP.NAN.AND P0, PT, R144.reuse, R144, PT ;  /* 0x000000909000720b */ /* 0x040fe40003f08000 */
[----:B------:R-:W-:Y:S02]  /*4550*/  P2R R107, PR, RZ, 0x2 ;  /* 0x00000002ff6b7803 */ /* 0x000fe40000000000 */
[----:B------:R-:W-:Y:S02]  /*4560*/  @P4 SEL R144, R144, R141, P0 ;  /* 0x0000008d90904207 */ /* 0x000fe40000000000 */
[----:B------:R-:W-:Y:S02]  /*4570*/  FSETP.NAN.AND P0, PT, R126, R126, PT ;  /* 0x0000007e7e00720b */ /* 0x000fe40003f08000 */
[----:B------:R-:W-:-:S02]  /*4580*/  FSETP.GEU.AND P1, PT, R124, R121, PT ;  /* 0x000000797c00720b */ /* 0x000fc40003f2e000 */
[----:B------:R-:W-:Y:S02]  /*4590*/  @P3 SEL R126, R126, R142, P0 ;  /* 0x0000008e7e7e3207 */ /* 0x000fe40000000000 */
[----:B------:R-:W-:-:S04]  /*45a0*/  FSETP.NAN.AND P0, PT, R123, R123, PT ;  /* 0x0000007b7b00720b */ /* 0x000fc80003f08000 */
[----:B------:R-:W-:Y:S02]  /*45b0*/  @P2 SEL R123, R123, R138, P0 ;  /* 0x0000008a7b7b2207 */ /* 0x000fe40000000000 */
[C---:B------:R-:W-:Y:S02]  /*45c0*/  FSETP.NAN.AND P0, PT, R121.reuse, R121, PT ;  /* 0x000000797900720b */ /* 0x040fe40003f08000 */
[----:B------:R-:W-:Y:S02]  /*45d0*/  P2R R52, PR, RZ, 0x2 ;  /* 0x00000002ff347803 */ /* 0x000fe40000000000 */
[----:B------:R-:W-:Y:S02]  /*45e0*/  @P1 SEL R121, R121, R124, P0 ;  /* 0x0000007c79791207 */ /* 0x000fe40000000000 */
[----:B------:R-:W-:-:S04]  /*45f0*/  ISETP.NE.AND P1, PT, R9, RZ, PT ;  /* 0x000000ff0900720c */ /* 0x000fc80003f25270 */
[----:B------:R-:W-:Y:S02]  /*4600*/  P2R R143, PR, RZ, 0x2 ;  /* 0x00000002ff8f7803 */ /* 0x000fe40000000000 */
[----:B------:R-:W-:-:S04]  /*4610*/  ISETP.NE.AND P1, PT, R7, RZ, PT ;  /* 0x000000ff0700720c */ /* 0x000fc80003f25270 */
[----:B------:R-:W-:Y:S02]  /*4620*/  P2R R142, PR, RZ, 0x2 ;  /* 0x00000002ff8e7803 */ /* 0x000fe40000000000 */
[----:B------:R-:W-:-:S04]  /*4630*/  ISETP.NE.AND P1, PT, R6, RZ, PT ;  /* 0x000000ff0600720c */ /* 0x000fc80003f25270 */
[----:B------:R-:W-:Y:S02]  /*4640*/  P2R R141, PR, RZ, 0x2 ;  /* 0x00000002ff8d7803 */ /* 0x000fe40000000000 */
[----:B------:R-:W-:Y:S01]  /*4650*/  ISETP.NE.AND P1, PT, R5, RZ, PT ;  /* 0x000000ff0500720c */ /* 0x000fe20003f25270 */
[----:B------:R-:W0:Y:S03]  /*4660*/  S2UR UR5, SR_CgaCtaId ;  /* 0x00000000000579c3 */ /* 0x000e260000008800 */
[----:B------:R-:W-:Y:S02]  /*4670*/  P2R R140, PR, RZ, 0x2 ;  /* 0x00000002ff8c7803 */ /* 0x000fe40000000000 */
[----:B------:R-:W-:-:S04]  /*4680*/  LOP3.LUT P1, RZ, R145, 0x4000, RZ, 0xc0, !PT ;  /* 0x0000400091ff7812 */ /* 0x000fc8000782c0ff */
[----:B------:R-:W-:Y:S02]  /*4690*/  P2R R139, PR, RZ, 0x2 ;  /* 0x00000002ff8b7803 */ /* 0x000fe40000000000 */
[----:B------:R-:W-:-:S04]  /*46a0*/  LOP3.LUT P1, RZ, R145, 0x2000000, RZ, 0xc0, !PT ;  /* 0x0200000091ff7812 */ /* 0x000fc8000782c0ff */
[----:B------:R-:W-:Y:S02]  /*46b0*/  P2R R138, PR, RZ, 0x2 ;  /* 0x00000002ff8a7803 */ /* 0x000fe40000000000 */
[----:B------:R-:W-:Y:S02]  /*46c0*/  ISETP.NE.AND P1, PT, R4, RZ, PT ;  /* 0x000000ff0400720c */ /* 0x000fe40003f25270 */
[----:B------:R-:W-:Y:S02]  /*46d0*/  FSETP.GEU.AND P0, PT, R14, R15, PT ;  /* 0x0000000f0e00720b */ /* 0x000fe40003f0e000 */
[----:B------:R-:W-:Y:S02]  /*46e0*/  P2R R136, PR, RZ, 0x2 ;  /* 0x00000002ff887803 */ /* 0x000fe40000000000 */
[----:B------:R-:W-:-:S04]  /*46f0*/  ISETP.NE.AND P1, PT, R3, RZ, PT ;  /* 0x000000ff0300720c */ /* 0x000fc80003f25270 */
[----:B------:R-:W-:Y:S02]  /*4700*/  P2R R135, PR, RZ, 0x2 ;  /* 0x00000002ff877803 */ /* 0x000fe40000000000 */
[----:B------:R-:W-:Y:S01]  /*4710*/  ISETP.NE.AND P1, PT, R2, RZ, PT ;  /* 0x000000ff0200720c */ /* 0x000fe20003f25270 */
[----:B------:R-:W-:Y:S01]  /*4720*/  IMAD.SHL.U32 R2, R0, 0x100, RZ ;  /* 0x0000010000027824 */ /* 0x000fe200078e00ff */
[----:B------:R-:W-:Y:S01]  /*4730*/  P2R R41, PR, RZ, 0x10 ;  /* 0x00000010ff297803 */ /* 0x000fe20000000000 */
[----:B------:R-:W-:Y:S01]  /*4740*/  UMOV UR4, 0x400 ;  /* 0x0000040000047882 */ /* 0x000fe20000000000 */
[C---:B------:R-:W-:Y:S01]  /*4750*/  FSETP.NAN.AND P4, PT, R15.reuse, R15, PT ;  /* 0x0000000f0f00720b */ /* 0x040fe20003f88000 */
[----:B0-----:R-:W-:Y:S01]  /*4760*/  UPRMT UR4, UR5, 0x654, UR4 ;  /* 0x0000065405047896 */ /* 0x001fe20008000004 */
[----:B------:R-:W-:Y:S02]  /*4770*/  LOP3.LUT R13, R2, 0xf00, RZ, 0xc0, !PT ;  /* 0x00000f00020d7812 */ /* 0x000fe400078ec0ff */
[----:B------:R-:W-:-:S02]  /*4780*/  @P0 SEL R15, R15, R14, P4 ;  /* 0x0000000e0f0f0207 */ /* 0x000fc40002000000 */
[----:B------:R-:W-:Y:S02]  /*4790*/  ISETP.NE.AND P4, PT, R12, RZ, PT ;  /* 0x000000ff0c00720c */ /* 0x000fe40003f85270 */
[C---:B------:R-:W-:Y:S02]  /*47a0*/  LOP3.LUT R12, R13.reuse, R22, RZ, 0xfc, !PT ;  /* 0x000000160d0c7212 */ /* 0x040fe400078efcff */
[----:B------:R-:W-:Y:S02]  /*47b0*/  LEA.HI R13, R13, UR4, RZ, 0x1c ;  /* 0x000000040d0d7c11 */ /* 0x000fe4000f8fe0ff */
[----:B------:R-:W-:Y:S02]  /*47c0*/  P2R R42, PR, RZ, 0x8 ;  /* 0x00000008ff2a7803 */ /* 0x000fe40000000000 */
[----:B------:R-:W-:Y:S01]  /*47d0*/  ISETP.NE.AND P3, PT, R11, RZ, PT ;  /* 0x000000ff0b00720c */ /* 0x000fe20003f65270 */
[----:B------:R-:W-:-:S05]  /*47e0*/  IMAD R11, R12, 0x4, R13 ;  /* 0x000000040c0b7824 */ /* 0x000fca00078e020d */
[----:B------:R-:W-:Y:S04]  /*47f0*/  STS [R11], R96 ;  /* 0x000000600b007388 */ /* 0x000fe80000000800 */
[----:B------:R-:W-:Y:S04]  /*4800*/  STS [R11+0x40], R87 ;  /* 0x000040570b007388 */ /* 0x000fe80000000800 */
        /* <DEDUP_REMOVED lines=13> */
[----:B------:R0:W-:Y:S01]  /*48e0*/  STS [R11+0x3c0], R15 ;  /* 0x0003c00f0b007388 */ /* 0x0001e20000000800 */
[----:B------:R-:W-:Y:S01]  /*48f0*/  IMAD.SHL.U32 R14, R0, 0x4, RZ ;  /* 0x00000004000e7824 */ /* 0x000fe200078e00ff */
[----:B------:R-:W-:-:S02]  /*4900*/  SHF.R.U32.HI R2, RZ, 0x2, R0 ;  /* 0x00000002ff027819 */ /* 0x000fc40000011600 */
[----:B------:R-:W-:Y:S02]  /*4910*/  P2R R57, PR, RZ, 0x1 ;  /* 0x00000001ff397803 */ /* 0x000fe40000000000 */
[----:B------:R-:W-:Y:S02]  /*4920*/  LOP3.LUT R3, R14, 0xfc, RZ, 0xc0, !PT ;  /* 0x000000fc0e037812 */ /* 0x000fe400078ec0ff */
[----:B------:R-:W-:Y:S01]  /*4930*/  LOP3.LUT R2, R2, 0x30, RZ, 0xc0, !PT ;  /* 0x0000003002027812 */ /* 0x000fe200078ec0ff */
[----:B------:R-:W-:Y:S01]  /*4940*/  BAR.SYNC.DEFER_BLOCKING 0x0 ;  /* 0x0000000000007b1d */ /* 0x000fe20000010000 */
[----:B------:R-:W-:Y:S02]  /*4950*/  ISETP.NE.AND P0, PT, R8, RZ, PT ;  /* 0x000000ff0800720c */ /* 0x000fe40003f05270 */
[----:B------:R-:W-:Y:S01]  /*4960*/  PRMT R8, R3, 0x6540, R20 ;  /* 0x0000654003087816 */ /* 0x000fe20000000014 */
[----:B------:R-:W-:Y:S01]  /*4970*/  VIADD R3, R2, UR4 ;  /* 0x0000000402037c36 */ /* 0x000fe20008000000 */
[----:B------:R-:W-:-:S05]  /*4980*/  LOP3.LUT R14, R14, 0x3fc, RZ, 0xc0, !PT ;  /* 0x000003fc0e0e7812 */ /* 0x000fca00078ec0ff */
[----:B------:R-:W-:Y:S02]  /*4990*/  IMAD R4, R14, 0x4, R3 ;  /* 0x000000040e047824 */ /* 0x000fe400078e0203 */
[----:B------:R-:W-:Y:S01]  /*49a0*/  IMAD.HI R9, R8, 0x2aaaaaab, RZ ;  /* 0x2aaaaaab08097827 */ /* 0x000fe200078e02ff */
[----:B------:R-:W-:Y:S01]  /*49b0*/  P2R R49, PR, RZ, 0x4 ;  /* 0x00000004ff317803 */ /* 0x000fe20000000000 */
[----:B------:R-:W1:Y:S01]  /*49c0*/  LDC.64 R2, c[0x0][0x218] ;  /* 0x00008600ff027b82 */ /* 0x000e620000000a00 */
[----:B------:R-:W-:Y:S01]  /*49d0*/  ISETP.NE.AND P2, PT, R10, RZ, PT ;  /* 0x000000ff0a00720c */ /* 0x000fe20003f45270 */
[----:B------:R-:W2:Y:S01]  /*49e0*/  LDS.128 R4, [R4] ;  /* 0x0000000004047984 */ /* 0x000ea20000000c00 */
[----:B------:R-:W-:-:S04]  /*49f0*/  SHF.R.U32.HI R10, RZ, 0x1f, R9 ;  /* 0x0000001fff0a7819 */ /* 0x000fc80000011609 */
[----:B------:R-:W-:Y:S02]  /*4a00*/  LEA.HI.SX32 R9, R9, R10, 0x1b ;  /* 0x0000000a09097211 */ /* 0x000fe400078fdaff */
[----:B------:R-:W-:-:S04]  /*4a10*/  SHF.R.U32.HI R10, RZ, 0x6, R0 ;  /* 0x00000006ff0a7819 */ /* 0x000fc80000011600 */
[----:B------:R-:W-:Y:S01]  /*4a20*/  SGXT.U32 R10, R10, 0x2 ;  /* 0x000000020a0a781a */ /* 0x000fe20000000000 */
[----:B------:R-:W-:Y:S01]  /*4a30*/  IMAD R16, R9, -0xc0, R8 ;  /* 0xffffff4009107824 */ /* 0x000fe200078e0208 */
[----:B------:R-:W-:Y:S02]  /*4a40*/  SEL R26, RZ, 0x1, !P5 ;  /* 0x00000001ff1a7807 */ /* 0x000fe40006800000 */
[----:B------:R-:W-:Y:S02]  /*4a50*/  LOP3.LUT R23, R21, R10, RZ, 0xfc, !PT ;  /* 0x0000000a15177212 */ /* 0x000fe400078efcff */
[----:B------:R-:W-:Y:S01]  /*4a60*/  ISETP.GE.AND P5, PT, R8, 0x300, PT ;  /* 0x000003000800780c */ /* 0x000fe20003fa6270 */
[----:B------:R-:W-:Y:S01]  /*4a70*/  IMAD R16, R9, 0x6c0, R16 ;  /* 0x000006c009107824 */ /* 0x000fe200078e0210 */
[----:B------:R-:W-:Y:S02]  /*4a80*/  SEL R25, RZ, 0x1, !P6 ;  /* 0x00000001ff197807 */ /* 0x000fe40007000000 */
[----:B------:R-:W-:-:S02]  /*4a90*/  LOP3.LUT R8, R14, 0x400, RZ, 0xfc, !PT ;  /* 0x000004000e087812 */ /* 0x000fc400078efcff */
[C---:B------:R-:W-:Y:S01]  /*4aa0*/  ISETP.LT.AND P6, PT, R23.reuse, 0x9, !P5 ;  /* 0x000000091700780c */ /* 0x040fe20006fc1270 */
[----:B0-----:R-:W-:Y:S01]  /*4ab0*/  IMAD R15, R23, 0xc0, R16 ;  /* 0x000000c0170f7824 */ /* 0x001fe200078e0210 */
[----:B------:R-:W-:Y:S02]  /*4ac0*/  SHF.R.U32.HI R8, RZ, 0x4, R8 ;  /* 0x00000004ff087819 */ /* 0x000fe40000011608 */
[----:B------:R-:W-:Y:S01]  /*4ad0*/  P2R R134, PR, RZ, 0x2 ;  /* 0x00000002ff867803 */ /* 0x000fe20000000000 */
[----:B-1----:R-:W-:Y:S01]  /*4ae0*/  IMAD.WIDE R16, R15, 0x4, R2 ;  /* 0x000000040f107825 */ /* 0x002fe200078e0202 */
[----:B------:R-:W-:Y:S02]  /*4af0*/  LOP3.LUT R8, R8, 0x70, RZ, 0xc0, !PT ;  /* 0x0000007008087812 */ /* 0x000fe400078ec0ff */
[----:B------:R-:W-:-:S03]  /*4b00*/  LOP3.LUT P1, RZ, R145, 0x200, RZ, 0xc0, !PT ;  /* 0x0000020091ff7812 */ /* 0x000fc6000782c0ff */
[----:B------:R-:W-:Y:S01]  /*4b10*/  VIADD R9, R8, UR4 ;  /* 0x0000000408097c36 */ /* 0x000fe20008000000 */
[----:B------:R-:W-:Y:S02]  /*4b20*/  P2R R132, PR, RZ, 0x2 ;  /* 0x00000002ff847803 */ /* 0x000fe40000000000 */
[C---:B------:R-:W-:Y:S01]  /*4b30*/  LOP3.LUT P1, RZ, R145.reuse, 0x800, RZ, 0xc0, !PT ;  /* 0x0000080091ff7812 */ /* 0x040fe2000782c0ff */
[----:B--2---:R0:W-:Y:S01]  /*4b40*/  @P6 STG.E.128 desc[UR6][R16.64], R4 ;  /* 0x0000000410006986 */ /* 0x0041e2000c101d06 */
[----:B------:R-:W-:Y:S02]  /*4b50*/  IMAD R9, R14, 0x4, R9 ;  /* 0x000000040e097824 */ /* 0x000fe400078e0209 */
[----:B------:R-:W-:Y:S02]  /*4b60*/  P2R R131, PR, RZ, 0x2 ;  /* 0x00000002ff837803 */ /* 0x000fe40000000000 */
[----:B------:R-:W-:Y:S02]  /*4b70*/  LOP3.LUT P1, RZ, R145, 0x2000, RZ, 0xc0, !PT ;  /* 0x0000200091ff7812 */ /* 0x000fe4000782c0ff */
[----:B------:R-:W1:Y:S02]  /*4b80*/  LDS.128 R8, [R9+0x1000] ;  /* 0x0010000009087984 */ /* 0x000e640000000c00 */
[----:B------:R-:W-:-:S02]  /*4b90*/  P2R R130, PR, RZ, 0x2 ;  /* 0x00000002ff827803 */ /* 0x000fc40000000000 */
[----:B0-----:R-:W-:-:S04]  /*4ba0*/  LOP3.LUT R4, R14, 0x800, RZ, 0xfc, !PT ;  /* 0x000008000e047812 */ /* 0x001fc800078efcff */
[----:B------:R-:W-:Y:S02]  /*4bb0*/  SHF.R.U32.HI R4, RZ, 0x4, R4 ;  /* 0x00000004ff047819 */ /* 0x000fe40000011604 */
[----:B------:R-:W-:Y:S02]  /*4bc0*/  LOP3.LUT P1, RZ, R145, 0x8000, RZ, 0xc0, !PT ;  /* 0x0000800091ff7812 */ /* 0x000fe4000782c0ff */
[----:B------:R-:W-:Y:S02]  /*4bd0*/  LOP3.LUT R4, R4, 0xb0, RZ, 0xc0, !PT ;  /* 0x000000b004047812 */ /* 0x000fe400078ec0ff */
[----:B------:R-:W-:-:S03]  /*4be0*/  P2R R129, PR, RZ, 0x2 ;  /* 0x00000002ff817803 */ /* 0x000fc60000000000 */
[----:B------:R-:W-:Y:S01]  /*4bf0*/  VIADD R5, R4, UR4 ;  /* 0x0000000404057c36 */ /* 0x000fe20008000000 */
[----:B------:R-:W-:-:S03]  /*4c00*/  LOP3.LUT P1, RZ, R145, 0x10000, RZ, 0xc0, !PT ;  /* 0x0001000091ff7812 */ /* 0x000fc6000782c0ff */
[----:B------:R-:W-:Y:S01]  /*4c10*/  IMAD R5, R14, 0x4, R5 ;  /* 0x000000040e057824 */ /* 0x000fe200078e0205 */
[----:B------:R-:W-:Y:S02]  /*4c20*/  P2R R128, PR, RZ, 0x2 ;  /* 0x00000002ff807803 */ /* 0x000fe40000000000 */
[----:B------:R-:W-:-:S03]  /*4c30*/  LOP3.LUT P1, RZ, R145, 0x20000, RZ, 0xc0, !PT ;  /* 0x0002000091ff7812 */ /* 0x000fc6000782c0ff */
[----:B------:R-:W0:Y:S01]  /*4c40*/  LDS.128 R4, [R5+0x2000] ;  /* 0x0020000005047984 */ /* 0x000e220000000c00 */
[----:B------:R-:W-:Y:S02]  /*4c50*/  P2R R125, PR, RZ, 0x2 ;  /* 0x00000002ff7d7803 */ /* 0x000fe40000000000 */
[----:B------:R-:W-:Y:S02]  /*4c60*/  LOP3.LUT P1, RZ, R145, 0x40000, RZ, 0xc0, !PT ;  /* 0x0004000091ff7812 */ /* 0x000fe4000782c0ff */
[----:B------:R-:W-:Y:S02]  /*4c70*/  LOP3.LUT R24, R23, 0x4, RZ, 0xfc, !PT ;  /* 0x0000000417187812 */ /* 0x000fe400078efcff */
[----:B------:R-:W-:Y:S02]  /*4c80*/  P2R R124, PR, RZ, 0x2 ;  /* 0x00000002ff7c7803 */ /* 0x000fe40000000000 */
[----:B------:R-:W-:Y:S02]  /*4c90*/  LOP3.LUT P1, RZ, R145, 0x80000, RZ, 0xc0, !PT ;  /* 0x0008000091ff7812 */ /* 0x000fe4000782c0ff */
[----:B------:R-:W-:-:S02]  /*4ca0*/  ISETP.LT.AND P6, PT, R24, 0x9, !P5 ;  /* 0x000000091800780c */ /* 0x000fc40006fc1270 */
[----:B------:R-:W-:Y:S02]  /*4cb0*/  P2R R116, PR, RZ, 0x2 ;  /* 0x00000002ff747803 */ /* 0x000fe40000000000 */
[----:B------:R-:W-:Y:S01]  /*4cc0*/  LOP3.LUT P1, RZ, R145, 0x100000, RZ, 0xc0, !PT ;  /* 0x0010000091ff7812 */ /* 0x000fe2000782c0ff */
[----:B------:R-:W-:-:S03]  /*4cd0*/  VIADD R19, R15, 0x300 ;  /* 0x000003000f137836 */ /* 0x000fc60000000000 */
[----:B------:R-:W-:Y:S02]  /*4ce0*/  P2R R28, PR, RZ, 0x2 ;  /* 0x00000002ff1c7803 */ /* 0x000fe40000000000 */
[----:B------:R-:W-:Y:S01]  /*4cf0*/  LOP3.LUT P1, RZ, R145, 0x200000, RZ, 0xc0, !PT ;  /* 0x0020000091ff7812 */ /* 0x000fe2000782c0ff */
[----:B------:R-:W-:Y:S01]  /*4d00*/  IMAD.WIDE R18, R19, 0x4, R2 ;  /* 0x0000000413127825 */ /* 0x000fe200078e0202 */
[----:B------:R-:W-:Y:S02]  /*4d10*/  LOP3.LUT R23, R23, 0x8, RZ, 0xfc, !PT ;  /* 0x0000000817177812 */ /* 0x000fe400078efcff */
[----:B------:R-:W-:Y:S02]  /*4d20*/  P2R R27, PR, RZ, 0x2 ;  /* 0x00000002ff1b7803 */ /* 0x000fe40000000000 */
[----:B------:R-:W-:Y:S01]  /*4d30*/  LOP3.LUT P1, RZ, R145, 0x400000, RZ, 0xc0, !PT ;  /* 0x0040000091ff7812 */ /* 0x000fe2000782c0ff */
[----:B-1----:R1:W-:Y:S01]  /*4d40*/  @P6 STG.E.128 desc[UR6][R18.64], R8 ;  /* 0x0000000812006986 */ /* 0x0023e2000c101d06 */
[----:B------:R-:W-:Y:S01]  /*4d50*/  ISETP.LT.AND P6, PT, R23, 0x9, !P5 ;  /* 0x000000091700780c */ /* 0x000fe20006fc1270 */
[----:B------:R-:W-:-:S04]  /*4d60*/  VIADD R17, R15, 0x600 ;  /* 0x000006000f117836 */ /* 0x000fc80000000000 */
[----:B------:R-:W-:Y:S01]  /*4d70*/  IMAD.WIDE R16, R17, 0x4, R2 ;  /* 0x0000000411107825 */ /* 0x000fe200078e0202 */
[----:B-1----:R-:W-:Y:S02]  /*4d80*/  SEL R8, RZ, 0x1, !P1 ;  /* 0x00000001ff087807 */ /* 0x002fe40004800000 */
[----:B------:R-:W-:-:S04]  /*4d90*/  ISETP.NE.AND P1, PT, R27, RZ, PT ;  /* 0x000000ff1b00720c */ /* 0x000fc80003f25270 */
[----:B------:R-:W-:Y:S02]  /*4da0*/  SEL R9, RZ, 0x1, !P1 ;  /* 0x00000001ff097807 */ /* 0x000fe40004800000 */
[----:B------:R-:W-:-:S04]  /*4db0*/  ISETP.NE.AND P1, PT, R28, RZ, PT ;  /* 0x000000ff1c00720c */ /* 0x000fc80003f25270 */
[----:B------:R-:W-:Y:S02]  /*4dc0*/  SEL R10, RZ, 0x1, !P1 ;  /* 0x00000001ff0a7807 */ /* 0x000fe40004800000 */
[----:B------:R-:W-:Y:S01]  /*4dd0*/  ISETP.NE.AND P1, PT, R116, RZ, PT ;  /* 0x000000ff7400720c */ /* 0x000fe20003f25270 */
[----:B0-----:R0:W-:Y:S01]  /*4de0*/  @P6 STG.E.128 desc[UR6][R16.64], R4 ;  /* 0x0000000410006986 */ /* 0x0011e2000c101d06 */
[----:B------:R-:W-:Y:S02]  /*4df0*/  ISETP.NE.AND P6, PT, R156, RZ, PT ;  /* 0x000000ff9c00720c */ /* 0x000fe40003fc5270 */
[----:B------:R-:W-:-:S04]  /*4e00*/  SEL R11, RZ, 0x1, !P1 ;  /* 0x00000001ff0b7807 */ /* 0x000fc80004800000 */
[----:B------:R-:W-:Y:S02]  /*4e10*/  SEL R11, R11, 0x2, P6 ;  /* 0x000000020b0b7807 */ /* 0x000fe40003000000 */
[----:B------:R-:W-:-:S04]  /*4e20*/  ISETP.NE.AND P6, PT, R153, RZ, PT ;  /* 0x000000ff9900720c */ /* 0x000fc80003fc5270 */
[----:B------:R-:W-:Y:S02]  /*4e30*/  P2R R127, PR, RZ, 0x40 ;  /* 0x00000040ff7f7803 */ /* 0x000fe40000000000 */
[----:B------:R-:W-:Y:S02]  /*4e40*/  ISETP.NE.AND P6, PT, R152, RZ, PT ;  /* 0x000000ff9800720c */ /* 0x000fe40003fc5270 */
[----:B------:R-:W-:Y:S02]  /*4e50*/  ISETP.NE.AND P1, PT, R124, RZ, PT ;  /* 0x000000ff7c00720c */ /* 0x000fe40003f25270 */
[----:B------:R-:W-:Y:S02]  /*4e60*/  P2R R126, PR, RZ, 0x40 ;  /* 0x00000040ff7e7803 */ /* 0x000fe40000000000 */
[----:B------:R-:W-:Y:S02]  /*4e70*/  ISETP.NE.AND P6, PT, R108, RZ, PT ;  /* 0x000000ff6c00720c */ /* 0x000fe40003fc5270 */
[----:B------:R-:W-:-:S02]  /*4e80*/  SEL R18, RZ, 0x1, !P1 ;  /* 0x00000001ff127807 */ /* 0x000fc40004800000 */
[----:B------:R-:W-:Y:S02]  /*4e90*/  ISETP.NE.AND P1, PT, R125, RZ, PT ;  /* 0x000000ff7d00720c */ /* 0x000fe40003f25270 */
[----:B------:R-:W-:Y:S02]  /*4ea0*/  P2R R125, PR, RZ, 0x40 ;  /* 0x00000040ff7d7803 */ /* 0x000fe40000000000 */
[----:B------:R-:W-:-:S04]  /*4eb0*/  LOP3.LUT P6, RZ, R145, 0x400, RZ, 0xc0, !PT ;  /* 0x0000040091ff7812 */ /* 0x000fc800078cc0ff */
[----:B------:R-:W-:Y:S02]  /*4ec0*/  P2R R124, PR, RZ, 0x40 ;  /* 0x00000040ff7c7803 */ /* 0x000fe40000000000 */
[----:B------:R-:W-:-:S04]  /*4ed0*/  LOP3.LUT P6, RZ, R145, 0x800000, RZ, 0xc0, !PT ;  /* 0x0080000091ff7812 */ /* 0x000fc800078cc0ff */
[----:B------:R-:W-:Y:S02]  /*4ee0*/  P2R R123, PR, RZ, 0x40 ;  /* 0x00000040ff7b7803 */ /* 0x000fe40000000000 */
[----:B------:R-:W-:-:S04]  /*4ef0*/  ISETP.NE.AND P6, PT, R122, RZ, PT ;  /* 0x000000ff7a00720c */ /* 0x000fc80003fc5270 */
        /* <DEDUP_REMOVED lines=25> */
[----:B------:R-:W-:Y:S02]  /*5090*/  ISETP.NE.AND P6, PT, R88, RZ, PT ;  /* 0x000000ff5800720c */ /* 0x000fe40003fc5270 */
[----:B------:R-:W-:Y:S02]  /*50a0*/  SEL R19, RZ, 0x1, !P1 ;  /* 0x00000001ff137807 */ /* 0x000fe40004800000 */
[----:B------:R-:W-:Y:S02]  /*50b0*/  P2R R70, PR, RZ, 0x40 ;  /* 0x00000040ff467803 */ /* 0x000fe40000000000 */
[----:B------:R-:W-:Y:S02]  /*50c0*/  LOP3.LUT P6, RZ, R145, 0x1000, RZ, 0xc0, !PT ;  /* 0x0000100091ff7812 */ /* 0x000fe400078cc0ff */
[----:B------:R-:W-:-:S02]  /*50d0*/  ISETP.NE.AND P1, PT, R128, RZ, PT ;  /* 0x000000ff8000720c */ /* 0x000fc40003f25270 */
[----:B------:R-:W-:Y:S02]  /*50e0*/  P2R R62, PR, RZ, 0x40 ;  /* 0x00000040ff3e7803 */ /* 0x000fe40000000000 */
[----:B------:R-:W-:Y:S02]  /*50f0*/  SEL R23, RZ, 0x1, !P1 ;  /* 0x00000001ff177807 */ /* 0x000fe40004800000 */
[----:B------:R-:W-:Y:S02]  /*5100*/  LOP3.LUT P6, RZ, R145, 0x1000000, RZ, 0xc0, !PT ;  /* 0x0100000091ff7812 */ /* 0x000fe400078cc0ff */
[----:B------:R-:W-:Y:S02]  /*5110*/  ISETP.NE.AND P1, PT, R129, RZ, PT ;  /* 0x000000ff8100720c */ /* 0x000fe40003f25270 */
[----:B------:R-:W-:Y:S02]  /*5120*/  P2R R54, PR, RZ, 0x40 ;  /* 0x00000040ff367803 */ /* 0x000fe40000000000 */
[----:B------:R-:W-:-:S02]  /*5130*/  SEL R24, RZ, 0x1, !P1 ;  /* 0x00000001ff187807 */ /* 0x000fc40004800000 */
[----:B------:R-:W-:Y:S02]  /*5140*/  ISETP.NE.AND P6, PT, R89, RZ, PT ;  /* 0x000000ff5900720c */ /* 0x000fe40003fc5270 */
[----:B------:R-:W-:Y:S02]  /*5150*/  ISETP.NE.AND P1, PT, R130, RZ, PT ;  /* 0x000000ff8200720c */ /* 0x000fe40003f25270 */
[----:B------:R-:W-:Y:S02]  /*5160*/  P2R R46, PR, RZ, 0x40 ;  /* 0x00000040ff2e7803 */ /* 0x000fe40000000000 */
[----:B------:R-:W-:Y:S02]  /*5170*/  SEL R27, RZ, 0x1, !P1 ;  /* 0x00000001ff1b7807 */ /* 0x000fe40004800000 */
[----:B------:R-:W-:Y:S02]  /*5180*/  ISETP.NE.AND P6, PT, R94, RZ, PT ;  /* 0x000000ff5e00720c */ /* 0x000fe40003fc5270 */
[----:B------:R-:W-:-:S02]  /*5190*/  ISETP.NE.AND P1, PT, R131, RZ, PT ;  /* 0x000000ff8300720c */ /* 0x000fc40003f25270 */
[----:B0-----:R-:W-:Y:S02]  /*51a0*/  P2R R17, PR, RZ, 0x40 ;  /* 0x00000040ff117803 */ /* 0x001fe40000000000 */
[----:B------:R-:W-:Y:S02]  /*51b0*/  SEL R28, RZ, 0x1, !P1 ;  /* 0x00000001ff1c7807 */ /* 0x000fe40004800000 */
[----:B------:R-:W-:Y:S02]  /*51c0*/  ISETP.NE.AND P6, PT, R79, RZ, PT ;  /* 0x000000ff4f00720c */ /* 0x000fe40003fc5270 */
[----:B------:R-:W-:Y:S02]  /*51d0*/  ISETP.NE.AND P1, PT, R132, RZ, PT ;  /* 0x000000ff8400720c */ /* 0x000fe40003f25270 */
[----:B------:R-:W-:Y:S02]  /*51e0*/  P2R R16, PR, RZ, 0x40 ;  /* 0x00000040ff107803 */ /* 0x000fe40000000000 */
[----:B------:R-:W-:-:S02]  /*51f0*/  SEL R4, RZ, 0x1, !P1 ;  /* 0x00000001ff047807 */ /* 0x000fc40004800000 */
[----:B------:R-:W-:Y:S02]  /*5200*/  ISETP.NE.AND P6, PT, R63, RZ, PT ;  /* 0x000000ff3f00720c */ /* 0x000fe40003fc5270 */
[----:B------:R-:W-:Y:S02]  /*5210*/  ISETP.NE.AND P1, PT, R134, RZ, PT ;  /* 0x000000ff8600720c */ /* 0x000fe40003f25270 */
[----:B------:R-:W-:Y:S02]  /*5220*/  SEL R4, R4, 0x2, P6 ;  /* 0x0000000204047807 */ /* 0x000fe40003000000 */
[----:B------:R-:W-:Y:S02]  /*5230*/  SEL R5, RZ, 0x1, !P1 ;  /* 0x00000001ff057807 */ /* 0x000fe40004800000 */
[----:B------:R-:W-:Y:S02]  /*5240*/  ISETP.NE.AND P6, PT, R16, RZ, PT ;  /* 0x000000ff1000720c */ /* 0x000fe40003fc5270 */
[----:B------:R-:W-:-:S02]  /*5250*/  ISETP.NE.AND P1, PT, R135, RZ, PT ;  /* 0x000000ff8700720c */ /* 0x000fc40003f25270 */
[----:B------:R-:W-:Y:S02]  /*5260*/  SEL R5, R5, 0x2, P6 ;  /* 0x0000000205057807 */ /* 0x000fe40003000000 */
[----:B------:R-:W-:Y:S02]  /*5270*/  SEL R6, RZ, 0x1, !P1 ;  /* 0x00000001ff067807 */ /* 0x000fe40004800000 */
[----:B------:R-:W-:Y:S02]  /*5280*/  ISETP.NE.AND P6, PT, R17, RZ, PT ;  /* 0x000000ff1100720c */ /* 0x000fe40003fc5270 */
[----:B------:R-:W-:Y:S02]  /*5290*/  ISETP.NE.AND P1, PT, R136, RZ, PT ;  /* 0x000000ff8800720c */ /* 0x000fe40003f25270 */
[----:B------:R-:W-:Y:S02]  /*52a0*/  SEL R6, R6, 0x2, P6 ;  /* 0x0000000206067807 */ /* 0x000fe40003000000 */
[----:B------:R-:W-:-:S02]  /*52b0*/  SEL R7, RZ, 0x1, !P1 ;  /* 0x00000001ff077807 */ /* 0x000fc40004800000 */
[----:B------:R-:W-:Y:S02]  /*52c0*/  ISETP.NE.AND P6, PT, R46, RZ, PT ;  /* 0x000000ff2e00720c */ /* 0x000fe40003fc5270 */
[----:B------:R-:W-:Y:S02]  /*52d0*/  ISETP.NE.AND P1, PT, R138, RZ, PT ;  /* 0x000000ff8a00720c */ /* 0x000fe40003f25270 */
[----:B------:R-:W-:Y:S02]  /*52e0*/  SEL R7, R7, 0x2, P6 ;  /* 0x0000000207077807 */ /* 0x000fe40003000000 */
[----:B------:R-:W-:Y:S02]  /*52f0*/  SEL R25, R25, 0x2, P1 ;  /* 0x0000000219197807 */ /* 0x000fe40000800000 */
[----:B------:R-:W-:Y:S02]  /*5300*/  ISETP.NE.AND P6, PT, R54, RZ, PT ;  /* 0x000000ff3600720c */ /* 0x000fe40003fc5270 */
[----:B------:R-:W-:-:S02]  /*5310*/  ISETP.NE.AND P1, PT, R139, RZ, PT ;  /* 0x000000ff8b00720c */ /* 0x000fc40003f25270 */
[----:B------:R-:W-:Y:S02]  /*5320*/  SEL R25, R25, 0x3, P6 ;  /* 0x0000000319197807 */ /* 0x000fe40003000000 */
[----:B------:R-:W-:Y:S02]  /*5330*/  SEL R26, R26, 0x2, P1 ;  /* 0x000000021a1a7807 */ /* 0x000fe40000800000 */
[----:B------:R-:W-:Y:S02]  /*5340*/  ISETP.NE.AND P6, PT, R62, RZ, PT ;  /* 0x000000ff3e00720c */ /* 0x000fe40003fc5270 */
[----:B------:R-:W-:Y:S02]  /*5350*/  ISETP.NE.AND P1, PT, R140, RZ, PT ;  /* 0x000000ff8c00720c */ /* 0x000fe40003f25270 */
[----:B------:R-:W-:Y:S02]  /*5360*/  SEL R26, R26, 0x3, P6 ;  /* 0x000000031a1a7807 */ /* 0x000fe40003000000 */
[----:B------:R-:W-:-:S02]  /*5370*/  SEL R8, R8, 0x2, P1 ;  /* 0x0000000208087807 */ /* 0x000fc40000800000 */
        /* <DEDUP_REMOVED lines=9> */
[----:B------:R-:W-:Y:S02]  /*5410*/  P2R R40, PR, RZ, 0x20 ;  /* 0x00000020ff287803 */ /* 0x000fe40000000000 */
[----:B------:R-:W-:Y:S02]  /*5420*/  SEL R10, R10, 0x3, P6 ;  /* 0x000000030a0a7807 */ /* 0x000fe40003000000 */
[----:B------:R-:W-:-:S02]  /*5430*/  ISETP.NE.AND P6, PT, R87, RZ, PT ;  /* 0x000000ff5700720c */ /* 0x000fc40003fc5270 */
[----:B------:R-:W-:Y:S02]  /*5440*/  ISETP.NE.AND P5, PT, R158, RZ, PT ;  /* 0x000000ff9e00720c */ /* 0x000fe40003fa5270 */
[----:B------:R-:W-:Y:S02]  /*5450*/  SEL R11, R11, 0x3, P6 ;  /* 0x000000030b0b7807 */ /* 0x000fe40003000000 */
[----:B------:R-:W-:Y:S02]  /*5460*/  SEL R18, R18, 0x2, P5 ;  /* 0x0000000212127807 */ /* 0x000fe40002800000 */
        /* <DEDUP_REMOVED lines=8> */
[----:B------:R-:W-:-:S02]  /*54f0*/  SEL R24, R24, 0x2, P2 ;  /* 0x0000000218187807 */ /* 0x000fc40001000000 */
[----:B------:R-:W-:Y:S02]  /*5500*/  SEL R23, R23, 0x3, P6 ;  /* 0x0000000317177807 */ /* 0x000fe40003000000 */
[----:B------:R-:W-:Y:S02]  /*5510*/  ISETP.NE.AND P6, PT, R100, RZ, PT ;  /* 0x000000ff6400720c */ /* 0x000fe40003fc5270 */
[----:B------:R-:W-:Y:S02]  /*5520*/  SEL R27, R27, 0x2, P3 ;  /* 0x000000021b1b7807 */ /* 0x000fe40001800000 */
[----:B------:R-:W-:Y:S02]  /*5530*/  SEL R24, R24, 0x3, P6 ;  /* 0x0000000318187807 */ /* 0x000fe40003000000 */
[----:B------:R-:W-:Y:S02]  /*5540*/  ISETP.NE.AND P6, PT, R102, RZ, PT ;  /* 0x000000ff6600720c */ /* 0x000fe40003fc5270 */
[----:B------:R-:W-:-:S02]  /*5550*/  SEL R28, R28, 0x2, P4 ;  /* 0x000000021c1c7807 */ /* 0x000fc40002000000 */
[----:B------:R-:W-:Y:S02]  /*5560*/  SEL R27, R27, 0x3, P6 ;  /* 0x000000031b1b7807 */ /* 0x000fe40003000000 */
[----:B------:R-:W-:-:S04]  /*5570*/  ISETP.NE.AND P6, PT, R105, RZ, PT ;  /* 0x000000ff6900720c */ /* 0x000fc80003fc5270 */
        /* <DEDUP_REMOVED lines=20> */
[----:B------:R-:W-:Y:S02]  /*56c0*/  P2R R95, PR, RZ, 0x40 ;  /* 0x00000040ff5f7803 */ /* 0x000fe40000000000 */
[----:B------:R-:W-:-:S04]  /*56d0*/  ISETP.NE.AND P6, PT, R34, RZ, PT ;  /* 0x000000ff2200720c */ /* 0x000fc80003fc5270 */
[----:B------:R-:W-:Y:S02]  /*56e0*/  P2R R94, PR, RZ, 0x40 ;  /* 0x00000040ff5e7803 */ /* 0x000fe40000000000 */
[----:B------:R-:W-:-:S04]  /*56f0*/  ISETP.NE.AND P6, PT, R93, RZ, PT ;  /* 0x000000ff5d00720c */ /* 0x000fc80003fc5270 */
        /* <DEDUP_REMOVED lines=59> */
[----:B------:R-:W-:Y:S02]  /*5ab0*/  ISETP.NE.AND P6, PT, R63, RZ, PT ;  /* 0x000000ff3f00720c */ /* 0x000fe40003fc5270 */
[----:B------:R-:W-:Y:S02]  /*5ac0*/  ISETP.NE.AND P5, PT, R159, RZ, PT ;  /* 0x000000ff9f00720c */ /* 0x000fe40003fa5270 */
[----:B------:R-:W-:Y:S02]  /*5ad0*/  SEL R9, R9, 0x5, P6 ;  /* 0x0000000509097807 */ /* 0x000fe40003000000 */
[----:B------:R-:W-:Y:S02]  /*5ae0*/  ISETP.NE.AND P6, PT, R68, RZ, PT ;  /* 0x000000ff4400720c */ /* 0x000fe40003fc5270 */
[----:B------:R-:W-:-:S02]  /*5af0*/  SEL R11, R11, 0x4, P5 ;  /* 0x000000040b0b7807 */ /* 0x000fc40002800000 */
[----:B------:R-:W-:Y:S02]  /*5b00*/  ISETP.NE.AND P5, PT, R111, RZ, PT ;  /* 0x000000ff6f00720c */ /* 0x000fe40003fa5270 */
[----:B------:R-:W-:-:S04]  /*5b10*/  SEL R10, R10, 0x5, P6 ;  /* 0x000000050a0a7807 */ /* 0x000fc80003000000 */
[----:B------:R-:W-:Y:S02]  /*5b20*/  SEL R10, R10, 0x6, P5 ;  /* 0x000000060a0a7807 */ /* 0x000fe40002800000 */
[----:B------:R-:W-:Y:S02]  /*5b30*/  ISETP.NE.AND P5, PT, R73, RZ, PT ;  /* 0x000000ff4900720c */ /* 0x000fe40003fa5270 */
[----:B------:R-:W-:Y:S02]  /*5b40*/  ISETP.NE.AND P6, PT, R70, RZ, PT ;  /* 0x000000ff4600720c */ /* 0x000fe40003fc5270 */
        /* <DEDUP_REMOVED lines=35> */
[----:B------:R-:W-:Y:S02]  /*5d80*/  LOP3.LUT P5, RZ, R146, 0x8, RZ, 0xc0, !PT ;  /* 0x0000000892ff7812 */ /* 0x000fe400078ac0ff */
[----:B------:R-:W-:Y:S02]  /*5d90*/  ISETP.NE.AND P0, PT, R160, RZ, PT ;  /* 0x000000ffa000720c */ /* 0x000fe40003f05270 */
[----:B------:R-:W-:Y:S02]  /*5da0*/  P2R R34, PR, RZ, 0x20 ;  /* 0x00000020ff227803 */ /* 0x000fe40000000000 */
[----:B------:R-:W-:Y:S02]  /*5db0*/  SEL R11, R11, 0x5, P6 ;  /* 0x000000050b0b7807 */ /* 0x000fe40003000000 */
[----:B------:R-:W-:-:S02]  /*5dc0*/  ISETP.NE.AND P5, PT, R43, RZ, PT ;  /* 0x000000ff2b00720c */ /* 0x000fc40003fa5270 */
[----:B------:R-:W-:Y:S02]  /*5dd0*/  SEL R18, R18, 0x4, P0 ;  /* 0x0000000412127807 */ /* 0x000fe40000000000 */
[----:B------:R-:W-:Y:S02]  /*5de0*/  ISETP.NE.AND P6, PT, R72, RZ, PT ;  /* 0x000000ff4800720c */ /* 0x000fe40003fc5270 */
        /* <DEDUP_REMOVED lines=24> */
[----:B------:R-:W-:Y:S02]  /*5f70*/  P2R R16, PR, RZ, 0x20 ;  /* 0x00000020ff107803 */ /* 0x000fe40000000000 */
        /* <DEDUP_REMOVED lines=70> */
[----:B------:R-:W-:Y:S02]  /*63e0*/  LOP3.LUT R4, R14, 0xc00, RZ, 0xfc, !PT ;  /* 0x00000c000e047812 */ /* 0x000fe400078efcff */
[----:B------:R-:W-:Y:S02]  /*63f0*/  SEL R25, R25, 0x8, P5 ;  /* 0x0000000819197807 */ /* 0x000fe40002800000 */
[----:B------:R-:W-:Y:S02]  /*6400*/  ISETP.NE.AND P5, PT, R64, RZ, PT ;  /* 0x000000ff4000720c */ /* 0x000fe40003fa5270 */
[----:B------:R-:W-:-:S02]  /*6410*/  SHF.R.U32.HI R4, RZ, 0x4, R4 ;  /* 0x00000004ff047819 */ /* 0x000fc40000011604 */
[----:B------:R-:W-:Y:S02]  /*6420*/  SEL R26, R26, 0x8, P5 ;  /* 0x000000081a1a7807 */ /* 0x000fe40002800000 */
[----:B------:R-:W-:Y:S02]  /*6430*/  ISETP.NE.AND P5, PT, R68, RZ, PT ;  /* 0x000000ff4400720c */ /* 0x000fe40003fa5270 */
[----:B------:R-:W-:Y:S02]  /*6440*/  LOP3.LUT R4, R4, 0xf0, RZ, 0xc0, !PT ;  /* 0x000000f004047812 */ /* 0x000fe400078ec0ff */
[----:B------:R-:W-:Y:S02]  /*6450*/  SEL R31, R8, 0x8, P5 ;  /* 0x00000008081f7807 */ /* 0x000fe40002800000 */
[----:B------:R-:W-:Y:S01]  /*6460*/  ISETP.NE.AND P5, PT, R69, RZ, PT ;  /* 0x000000ff4500720c */ /* 0x000fe20003fa5270 */
[----:B------:R-:W-:Y:S01]  /*6470*/  VIADD R5, R4, UR4 ;  /* 0x0000000404057c36 */ /* 0x000fe20008000000 */
[----:B------:R-:W-:-:S02]  /*6480*/  ISETP.NE.AND P0, PT, R65, RZ, PT ;  /* 0x000000ff4100720c */ /* 0x000fc40003f05270 */
[----:B------:R-:W-:Y:S01]  /*6490*/  SEL R33, R9, 0x8, P5 ;  /* 0x0000000809217807 */ /* 0x000fe20002800000 */
[----:B------:R-:W-:Y:S01]  /*64a0*/  IMAD R14, R14, 0x4, R5 ;  /* 0x000000040e0e7824 */ /* 0x000fe200078e0205 */
[----:B------:R-:W-:Y:S02]  /*64b0*/  ISETP.NE.AND P5, PT, R70, RZ, PT ;  /* 0x000000ff4600720c */ /* 0x000fe40003fa5270 */
[----:B------:R-:W-:Y:S02]  /*64c0*/  SEL R36, R11, 0x8, P0 ;  /* 0x000000080b247807 */ /* 0x000fe40000000000 */
[----:B------:R-:W-:Y:S02]  /*64d0*/  SEL R34, R10, 0x8, P5 ;  /* 0x000000080a227807 */ /* 0x000fe40002800000 */
[----:B------:R-:W0:Y:S01]  /*64e0*/  LDS.128 R8, [R14+0x3000] ;  /* 0x003000000e087984 */ /* 0x000e220000000c00 */
[----:B------:R-:W-:-:S04]  /*64f0*/  ISETP.NE.AND P5, PT, R40, RZ, PT ;  /* 0x000000ff2800720c */ /* 0x000fc80003fa5270 */
[----:B------:R-:W-:Y:S01]  /*6500*/  ISETP.LT.AND P5, PT, R21, RZ, !P5 ;  /* 0x000000ff1500720c */ /* 0x000fe20006fa1270 */
[----:B------:R-:W-:Y:S02]  /*6510*/  IMAD.SHL.U32 R4, R0, 0x10, RZ ;  /* 0x0000001000047824 */ /* 0x000fe400078e00ff */
[----:B------:R-:W-:-:S03]  /*6520*/  VIADD R15, R15, 0x900 ;  /* 0x000009000f0f7836 */ /* 0x000fc60000000000 */
[----:B------:R-:W-:Y:S01]  /*6530*/  LOP3.LUT R5, R4, 0xf0, RZ, 0xc0, !PT ;  /* 0x000000f004057812 */ /* 0x000fe200078ec0ff */
[----:B------:R-:W-:-:S03]  /*6540*/  IMAD.WIDE R2, R15, 0x4, R2 ;  /* 0x000000040f027825 */ /* 0x000fc600078e0202 */
[----:B------:R-:W-:Y:S02]  /*6550*/  PRMT R5, R5, 0x6540, R20 ;  /* 0x0000654005057816 */ /* 0x000fe40000000014 */
[----:B------:R-:W-:-:S03]  /*6560*/  ISETP.NE.AND P4, PT, R106, RZ, PT ;  /* 0x000000ff6a00720c */ /* 0x000fc60003f85270 */
[----:B------:R-:W-:Y:S01]  /*6570*/  IMAD.HI R6, R5, 0x2aaaaaab, RZ ;  /* 0x2aaaaaab05067827 */ /* 0x000fe200078e02ff */
[----:B------:R-:W-:Y:S02]  /*6580*/  SEL R24, R24, 0x8, P4 ;  /* 0x0000000818187807 */ /* 0x000fe40002000000 */
[----:B------:R-:W-:Y:S02]  /*6590*/  ISETP.NE.AND P4, PT, R41, RZ, PT ;  /* 0x000000ff2900720c */ /* 0x000fe40003f85270 */
[----:B------:R-:W-:Y:S02]  /*65a0*/  SHF.R.U32.HI R7, RZ, 0x1f, R6 ;  /* 0x0000001fff077819 */ /* 0x000fe40000011606 */
[----:B------:R-:W-:Y:S01]  /*65b0*/  LOP3.LUT R21, R21, R22, RZ, 0xfc, !PT ;  /* 0x0000001615157212 */ /* 0x000fe200078efcff */
[----:B0-----:R0:W-:Y:S01]  /*65c0*/  @P5 STG.E.128 desc[UR6][R2.64], R8 ;  /* 0x0000000802005986 */ /* 0x0011e2000c101d06 */
[----:B------:R-:W-:Y:S02]  /*65d0*/  ISETP.NE.AND P2, PT, R85, RZ, PT ;  /* 0x000000ff5500720c */ /* 0x000fe40003f45270 */
[----:B------:R-:W-:-:S02]  /*65e0*/  ISETP.NE.AND P1, PT, R75, RZ, PT ;  /* 0x000000ff4b00720c */ /* 0x000fc40003f25270 */
[----:B------:R-:W-:Y:S02]  /*65f0*/  SEL R28, R28, 0x8, P4 ;  /* 0x000000081c1c7807 */ /* 0x000fe40002000000 */
[----:B------:R-:W-:Y:S02]  /*6600*/  LEA.HI.SX32 R6, R6, R7, 0x1b ;  /* 0x0000000706067211 */ /* 0x000fe400078fdaff */
[----:B------:R-:W-:Y:S02]  /*6610*/  ISETP.NE.AND P6, PT, R107, RZ, PT ;  /* 0x000000ff6b00720c */ /* 0x000fe40003fc5270 */
[----:B------:R-:W-:Y:S02]  /*6620*/  ISETP.GE.AND P4, PT, R21, 0x9, PT ;  /* 0x000000091500780c */ /* 0x000fe40003f86270 */
[----:B------:R-:W-:Y:S02]  /*6630*/  PRMT R7, R25, 0x8880, RZ ;  /* 0x0000888019077816 */ /* 0x000fe400000000ff */
[----:B------:R-:W-:-:S02]  /*6640*/  SEL R37, R19, 0x8, P2 ;  /* 0x0000000813257807 */ /* 0x000fc40001000000 */
[----:B------:R-:W-:Y:S02]  /*6650*/  SEL R18, R18, 0x8, P1 ;  /* 0x0000000812127807 */ /* 0x000fe40000800000 */
[----:B------:R-:W-:Y:S01]  /*6660*/  LOP3.LUT R19, R0, 0xf0, RZ, 0xc0, !PT ;  /* 0x000000f000137812 */ /* 0x000fe200078ec0ff */
[----:B------:R-:W-:Y:S01]  /*6670*/  IMAD R0, R6, -0xc0, R5 ;  /* 0xffffff4006007824 */ /* 0x000fe200078e0205 */
[----:B------:R-:W-:Y:S01]  /*6680*/  ISETP.NE.AND P3, PT, R103, RZ, PT ;  /* 0x000000ff6700720c */ /* 0x000fe20003f65270 */
[----:B------:R-:W-:Y:S01]  /*6690*/  IMAD.IADD R12, R12, 0x1, R13 ;  /* 0x000000010c0c7824 */ /* 0x000fe200078e020d */
[----:B------:R-:W-:Y:S02]  /*66a0*/  SEL R27, R27, 0x8, P6 ;  /* 0x000000081b1b7807 */ /* 0x000fe40003000000 */
[----:B------:R-:W-:Y:S02]  /*66b0*/  ISETP.LT.AND P4, PT, R5, 0x300, !P4 ;  /* 0x000003000500780c */ /* 0x000fe40006781270 */
[----:B------:R-:W-:-:S02]  /*66c0*/  ISETP.NE.AND P6, PT, R35, RZ, PT ;  /* 0x000000ff2300720c */ /* 0x000fc40003fc5270 */
[----:B------:R-:W-:Y:S02]  /*66d0*/  ISETP.NE.AND P5, PT, R32, RZ, PT ;  /* 0x000000ff2000720c */ /* 0x000fe40003fa5270 */
[----:B------:R-:W-:Y:S01]  /*66e0*/  PRMT R7, R7, 0x7710, RZ ;  /* 0x0000771007077816 */ /* 0x000fe200000000ff */
[----:B------:R-:W-:Y:S01]  /*66f0*/  BAR.SYNC.DEFER_BLOCKING 0x0 ;  /* 0x0000000000007b1d */ /* 0x000fe20000010000 */
[----:B------:R-:W-:Y:S02]  /*6700*/  PRMT R5, R33, 0x8880, RZ ;  /* 0x0000888021057816 */ /* 0x000fe400000000ff */
[----:B0-----:R-:W-:Y:S02]  /*6710*/  PRMT R9, R34, 0x8880, RZ ;  /* 0x0000888022097816 */ /* 0x001fe400000000ff */
[----:B------:R-:W-:Y:S02]  /*6720*/  PRMT R11, R36, 0x8880, RZ ;  /* 0x00008880240b7816 */ /* 0x000fe400000000ff */
[----:B------:R-:W-:-:S02]  /*6730*/  PRMT R13, R26, 0x8880, RZ ;  /* 0x000088801a0d7816 */ /* 0x000fc400000000ff */
[----:B------:R-:W-:Y:S02]  /*6740*/  PRMT R18, R18, 0x8880, RZ ;  /* 0x0000888012127816 */ /* 0x000fe400000000ff */
[----:B------:R-:W-:Y:S02]  /*6750*/  SEL R23, R23, 0x8, P3 ;  /* 0x0000000817177807 */ /* 0x000fe40001800000 */
[----:B------:R-:W-:Y:S02]  /*6760*/  ISETP.NE.AND P0, PT, R57, RZ, PT ;  /* 0x000000ff3900720c */ /* 0x000fe40003f05270 */
[----:B------:R-:W-:Y:S02]  /*6770*/  ISETP.NE.AND P1, PT, R52, RZ, PT ;  /* 0x000000ff3400720c */ /* 0x000fe40003f25270 */
[----:B------:R-:W-:Y:S02]  /*6780*/  ISETP.NE.AND P2, PT, R49, RZ, PT ;  /* 0x000000ff3100720c */ /* 0x000fe40003f45270 */
[----:B------:R-:W-:-:S02]  /*6790*/  ISETP.NE.AND P3, PT, R42, RZ, PT ;  /* 0x000000ff2a00720c */ /* 0x000fc40003f65270 */
[----:B------:R-:W-:Y:S02]  /*67a0*/  PRMT R5, R5, 0x7710, RZ ;  /* 0x0000771005057816 */ /* 0x000fe400000000ff */
[----:B------:R-:W-:Y:S01]  /*67b0*/  PRMT R9, R9, 0x7710, RZ ;  /* 0x0000771009097816 */ /* 0x000fe200000000ff */
[----:B------:R0:W-:Y:S01]  /*67c0*/  STS.U8 [R12], R7 ;  /* 0x000000070c007388 */ /* 0x0001e20000000000 */
[----:B------:R-:W-:Y:S02]  /*67d0*/  PRMT R11, R11, 0x7710, RZ ;  /* 0x000077100b0b7816 */ /* 0x000fe400000000ff */
[----:B------:R-:W-:Y:S02]  /*67e0*/  SEL R16, R16, 0x7, P5 ;  /* 0x0000000710107807 */ /* 0x000fe40002800000 */
[----:B------:R-:W-:Y:S02]  /*67f0*/  SEL R17, R17, 0x7, P6 ;  /* 0x0000000711117807 */ /* 0x000fe40003000000 */
[----:B------:R-:W-:-:S02]  /*6800*/  PRMT R13, R13, 0x7710, RZ ;  /* 0x000077100d0d7816 */ /* 0x000fc400000000ff */
[----:B------:R-:W-:Y:S02]  /*6810*/  PRMT R3, R31, 0x8880, RZ ;  /* 0x000088801f037816 */ /* 0x000fe400000000ff */
[----:B0-----:R-:W-:Y:S02]  /*6820*/  PRMT R7, R18, 0x7710, RZ ;  /* 0x0000771012077816 */ /* 0x001fe400000000ff */
[----:B------:R-:W-:Y:S02]  /*6830*/  PRMT R24, R24, 0x8880, RZ ;  /* 0x0000888018187816 */ /* 0x000fe400000000ff */
[----:B------:R-:W-:Y:S02]  /*6840*/  PRMT R27, R27, 0x8880, RZ ;  /* 0x000088801b1b7816 */ /* 0x000fe400000000ff */
[----:B------:R-:W-:Y:S01]  /*6850*/  PRMT R28, R28, 0x8880, RZ ;  /* 0x000088801c1c7816 */ /* 0x000fe200000000ff */
[----:B------:R0:W-:Y:S01]  /*6860*/  STS.U8 [R12+0x30], R5 ;  /* 0x000030050c007388 */ /* 0x0001e20000000000 */
[----:B------:R-:W-:-:S02]  /*6870*/  SEL R29, R29, 0x8, P3 ;  /* 0x000000081d1d7807 */ /* 0x000fc40001800000 */
[----:B------:R-:W-:Y:S01]  /*6880*/  SEL R30, R30, 0x8, P2 ;  /* 0x000000081e1e7807 */ /* 0x000fe20001000000 */
[----:B------:R1:W-:Y:S01]  /*6890*/  STS.U8 [R12+0x40], R9 ;  /* 0x000040090c007388 */ /* 0x0003e20000000000 */
[----:B------:R-:W-:Y:S02]  /*68a0*/  SEL R16, R16, 0x8, P1 ;  /* 0x0000000810107807 */ /* 0x000fe40000800000 */
[----:B------:R-:W-:Y:S01]  /*68b0*/  SEL R17, R17, 0x8, P0 ;  /* 0x0000000811117807 */ /* 0x000fe20000000000 */
[----:B------:R2:W-:Y:S01]  /*68c0*/  STS.U8 [R12+0x50], R11 ;  /* 0x0000500b0c007388 */ /* 0x0005e20000000000 */
[----:B------:R-:W-:Y:S02]  /*68d0*/  PRMT R3, R3, 0x7710, RZ ;  /* 0x0000771003037816 */ /* 0x000fe400000000ff */
[----:B0-----:R-:W-:Y:S01]  /*68e0*/  PRMT R5, R24, 0x7710, RZ ;  /* 0x0000771018057816 */ /* 0x001fe200000000ff */
[----:B------:R0:W-:Y:S01]  /*68f0*/  STS.U8 [R12+0x10], R13 ;  /* 0x0000100d0c007388 */ /* 0x0001e20000000000 */
[----:B-1----:R-:W-:-:S03]  /*6900*/  PRMT R9, R27, 0x7710, RZ ;  /* 0x000077101b097816 */ /* 0x002fc600000000ff */
[----:B------:R1:W-:Y:S01]  /*6910*/  STS.U8 [R12+0x60], R7 ;  /* 0x000060070c007388 */ /* 0x0003e20000000000 */
[----:B--2---:R-:W-:Y:S02]  /*6920*/  PRMT R11, R28, 0x7710, RZ ;  /* 0x000077101c0b7816 */ /* 0x004fe400000000ff */
[----:B------:R-:W-:Y:S02]  /*6930*/  PRMT R23, R23, 0x8880, RZ ;  /* 0x0000888017177816 */ /* 0x000fe400000000ff */
[----:B0-----:R-:W-:Y:S02]  /*6940*/  PRMT R13, R37, 0x8880, RZ ;  /* 0x00008880250d7816 */ /* 0x001fe400000000ff */
[----:B------:R-:W-:Y:S02]  /*6950*/  PRMT R29, R29, 0x8880, RZ ;  /* 0x000088801d1d7816 */ /* 0x000fe400000000ff */
[----:B-1----:R-:W-:Y:S02]  /*6960*/  PRMT R7, R30, 0x8880, RZ ;  /* 0x000088801e077816 */ /* 0x002fe400000000ff */
[----:B------:R-:W-:-:S02]  /*6970*/  PRMT R16, R16, 0x8880, RZ ;  /* 0x0000888010107816 */ /* 0x000fc400000000ff */
[----:B------:R-:W-:Y:S01]  /*6980*/  PRMT R17, R17, 0x8880, RZ ;  /* 0x0000888011117816 */ /* 0x000fe200000000ff */
[----:B------:R0:W-:Y:S01]  /*6990*/  STS.U8 [R12+0x20], R3 ;  /* 0x000020030c007388 */ /* 0x0001e20000000000 */
[----:B------:R-:W-:Y:S02]  /*69a0*/  PRMT R13, R13, 0x7710, RZ ;  /* 0x000077100d0d7816 */ /* 0x000fe400000000ff */
[----:B------:R-:W-:Y:S01]  /*69b0*/  PRMT R7, R7, 0x7710, RZ ;  /* 0x0000771007077816 */ /* 0x000fe200000000ff */
[----:B------:R1:W-:Y:S04]  /*69c0*/  STS.U8 [R12+0x90], R5 ;  /* 0x000090050c007388 */ /* 0x0003e80000000000 */
[----:B------:R2:W-:Y:S01]  /*69d0*/  STS.U8 [R12+0xa0], R9 ;  /* 0x0000a0090c007388 */ /* 0x0005e20000000000 */
[----:B0-----:R-:W-:-:S03]  /*69e0*/  PRMT R3, R23, 0x7710, RZ ;  /* 0x0000771017037816 */ /* 0x001fc600000000ff */
[----:B------:R0:W-:Y:S01]  /*69f0*/  STS.U8 [R12+0xb0], R11 ;  /* 0x0000b00b0c007388 */ /* 0x0001e20000000000 */
[----:B-1----:R-:W-:Y:S02]  /*6a00*/  PRMT R5, R29, 0x7710, RZ ;  /* 0x000077101d057816 */ /* 0x002fe400000000ff */
[----:B--2---:R-:W-:Y:S02]  /*6a10*/  PRMT R9, R16, 0x7710, RZ ;  /* 0x0000771010097816 */ /* 0x004fe400000000ff */
[----:B0-----:R-:W-:Y:S01]  /*6a20*/  PRMT R11, R17, 0x7710, RZ ;  /* 0x00007710110b7816 */ /* 0x001fe200000000ff */
[----:B------:R-:W-:Y:S04]  /*6a30*/  STS.U8 [R12+0x70], R13 ;  /* 0x0000700d0c007388 */ /* 0x000fe80000000000 */
[----:B------:R0:W-:Y:S04]  /*6a40*/  STS.U8 [R12+0x80], R3 ;  /* 0x000080030c007388 */ /* 0x0001e80000000000 */
[----:B------:R1:W-:Y:S04]  /*6a50*/  STS.U8 [R12+0xc0], R5 ;  /* 0x0000c0050c007388 */ /* 0x0003e80000000000 */
[----:B------:R1:W-:Y:S04]  /*6a60*/  STS.U8 [R12+0xd0], R7 ;  /* 0x0000d0070c007388 */ /* 0x0003e80000000000 */
[----:B------:R1:W-:Y:S04]  /*6a70*/  STS.U8 [R12+0xe0], R9 ;  /* 0x0000e0090c007388 */ /* 0x0003e80000000000 */
[----:B------:R1:W-:Y:S01]  /*6a80*/  STS.U8 [R12+0xf0], R11 ;  /* 0x0000f00b0c007388 */ /* 0x0003e20000000000 */
[----:B------:R-:W-:Y:S01]  /*6a90*/  IMAD R21, R21, 0xc0, R0 ;  /* 0x000000c015157824 */ /* 0x000fe200078e0200 */
[----:B------:R-:W-:-:S03]  /*6aa0*/  LOP3.LUT R4, R4, 0xff0, RZ, 0xc0, !PT ;  /* 0x00000ff004047812 */ /* 0x000fc600078ec0ff */
[----:B------:R-:W-:Y:S01]  /*6ab0*/  IMAD R21, R6, 0x6c0, R21 ;  /* 0x000006c006157824 */ /* 0x000fe200078e0215 */
[----:B------:R-:W-:Y:S01]  /*6ac0*/  IADD3 R4, R4, UR4, R19 ;  /* 0x0000000404047c10 */ /* 0x000fe2000fffe013 */
[----:B------:R-:W-:Y:S01]  /*6ad0*/  ULDC.64 UR4, c[0x0][0x220] ;  /* 0x0000880000047ab9 */ /* 0x000fe20000000a00 */
[----:B------:R-:W-:Y:S02]  /*6ae0*/  BAR.SYNC.DEFER_BLOCKING 0x0 ;  /* 0x0000000000007b1d */ /* 0x000fe40000010000 */
[----:B------:R-:W-:-:S04]  /*6af0*/  IADD3 R2, P0, R21, UR4, RZ ;  /* 0x0000000415027c10 */ /* 0x000fc8000ff1e0ff */
[----:B0-----:R-:W-:Y:S01]  /*6b00*/  LEA.HI.X.SX32 R3, R21, UR5, 0x1, P0 ;  /* 0x0000000515037c11 */ /* 0x001fe200080f0eff */
[----:B-1----:R-:W-:Y:S08]  /*6b10*/  @!P4 EXIT ;  /* 0x000000000000c94d */ /* 0x002ff00003800000 */
[----:B------:R-:W0:Y:S04]  /*6b20*/  LDS.128 R4, [R4] ;  /* 0x0000000004047984 */ /* 0x000e280000000c00 */
[----:B0-----:R-:W-:Y:S01]  /*6b30*/  STG.E.128 desc[UR6][R2.64], R4 ;  /* 0x0000000402007986 */ /* 0x001fe2000c101d06 */
[----:B------:R-:W-:Y:S05]  /*6b40*/  EXIT ;  /* 0x000000000000794d */ /* 0x000fea0003800000 */
.L_x_0:
[----:B------:R-:W-:-:S00]  /*6b50*/  BRA `(.L_x_0) ;  /* 0xfffffffc00fc7947 */ /* 0x000fc0000383ffff */
[----:B------:R-:W-:-:S00]  /*6b60*/  NOP ;  /* 0x0000000000007918 */ /* 0x000fc00000000000 */
        /* <DEDUP_REMOVED lines=9> */
.L_x_1:


//--------------------- .nv.shared.triton_poi_fused_max_pool2d_with_indices_9 --------------------------
	.section	.nv.shared.triton_poi_fused_max_pool2d_with_indices_9,"aw",@nobits
	.sectionflags	@""
	.align	16
	.zero		1024


//--------------------- .nv.constant0.triton_poi_fused_max_pool2d_with_indices_9 --------------------------
	.section	.nv.constant0.triton_poi_fused_max_pool2d_with_indices_9,"a",@progbits
	.sectionflags	@""
	.align	4
.nv.constant0.triton_poi_fused_max_pool2d_with_indices_9:
	.zero		560
